	.headerflags	@"EF_CUDA_TEXMODE_UNIFIED EF_CUDA_64BIT_ADDRESS EF_CUDA_ACCELERATORS EF_CUDA_SM90 EF_CUDA_VIRTUAL_SM(EF_CUDA_SM90)"
	.elftype	@"ET_EXEC"


//--------------------- .nv.info                  --------------------------
	.section	.nv.info,"",@"SHT_CUDA_INFO"
	.align	4


	//----- nvinfo : EIATTR_REGCOUNT
	.align		4
        /*0000*/ 	.byte	0x04, 0x2f
        /*0002*/ 	.short	(.L_3 - .L_2)
	.align		4
.L_2:
        /*0004*/ 	.word	index@(triton_poi_fused__native_batch_norm_legit_no_training_mul_softplus_tanh_8)
        /*0008*/ 	.word	0x00000030


	//----- nvinfo : EIATTR_MIN_STACK_SIZE
	.align		4
.L_3:
        /*000c*/ 	.byte	0x04, 0x12
        /*000e*/ 	.short	(.L_5 - .L_4)
	.align		4
.L_4:
        /*0010*/ 	.word	index@(triton_poi_fused__native_batch_norm_legit_no_training_mul_softplus_tanh_8)
        /*0014*/ 	.word	0x00000000


	//----- nvinfo : EIATTR_FRAME_SIZE
	.align		4
.L_5:
        /*0018*/ 	.byte	0x04, 0x11
        /*001a*/ 	.short	(.L_7 - .L_6)
	.align		4
.L_6:
        /*001c*/ 	.word	index@(triton_poi_fused__native_batch_norm_legit_no_training_mul_softplus_tanh_8)
        /*0020*/ 	.word	0x00000000


	//----- nvinfo : EIATTR_MIN_STACK_SIZE
	.align		4
.L_7:
        /*0024*/ 	.byte	0x04, 0x12
        /*0026*/ 	.short	(.L_9 - .L_8)
	.align		4
.L_8:
        /*0028*/ 	.word	index@(triton_poi_fused__native_batch_norm_legit_no_training_mul_softplus_tanh_8)
        /*002c*/ 	.word	0x00000000
.L_9:


//--------------------- .nv.info.triton_poi_fused__native_batch_norm_legit_no_training_mul_softplus_tanh_8 --------------------------
	.section	.nv.info.triton_poi_fused__native_batch_norm_legit_no_training_mul_softplus_tanh_8,"",@"SHT_CUDA_INFO"
	.sectionflags	@""
	.align	4


	//----- nvinfo : EIATTR_CUDA_API_VERSION
	.align		4
        /*0000*/ 	.byte	0x04, 0x37
        /*0002*/ 	.short	(.L_11 - .L_10)
.L_10:
        /*0004*/ 	.word	0x0000007c


	//----- nvinfo : EIATTR_KPARAM_INFO
	.align		4
.L_11:
        /*0008*/ 	.byte	0x04, 0x17
        /*000a*/ 	.short	(.L_13 - .L_12)
.L_12:
        /*000c*/ 	.word	0x00000000
        /*0010*/ 	.short	0x0007
        /*0012*/ 	.short	0x0034
        /*0014*/ 	.byte	0x00, 0xf0, 0x11, 0x00


	//----- nvinfo : EIATTR_KPARAM_INFO
	.align		4
.L_13:
        /*0018*/ 	.byte	0x04, 0x17
        /*001a*/ 	.short	(.L_15 - .L_14)
.L_14:
        /*001c*/ 	.word	0x00000000
        /*0020*/ 	.short	0x0006
        /*0022*/ 	.short	0x0030
        /*0024*/ 	.byte	0x00, 0xf0, 0x11, 0x00


	//----- nvinfo : EIATTR_KPARAM_INFO
	.align		4
.L_15:
        /*0028*/ 	.byte	0x04, 0x17
        /*002a*/ 	.short	(.L_17 - .L_16)
.L_16:
        /*002c*/ 	.word	0x00000000
        /*0030*/ 	.short	0x0005
        /*0032*/ 	.short	0x0028
        /*0034*/ 	.byte	0x00, 0xf4, 0x21, 0x00


	//----- nvinfo : EIATTR_KPARAM_INFO
	.align		4
.L_17:
        /*0038*/ 	.byte	0x04, 0x17
        /*003a*/ 	.short	(.L_19 - .L_18)
.L_18:
        /*003c*/ 	.word	0x00000000
        /*0040*/ 	.short	0x0004
        /*0042*/ 	.short	0x0020
        /*0044*/ 	.byte	0x00, 0xf4, 0x21, 0x00


	//----- nvinfo : EIATTR_KPARAM_INFO
	.align		4
.L_19:
        /*0048*/ 	.byte	0x04, 0x17
        /*004a*/ 	.short	(.L_21 - .L_20)
.L_20:
        /*004c*/ 	.word	0x00000000
        /*0050*/ 	.short	0x0003
        /*0052*/ 	.short	0x0018
        /*0054*/ 	.byte	0x00, 0xf4, 0x21, 0x00


	//----- nvinfo : EIATTR_KPARAM_INFO
	.align		4
.L_21:
        /*0058*/ 	.byte	0x04, 0x17
        /*005a*/ 	.short	(.L_23 - .L_22)
.L_22:
        /*005c*/ 	.word	0x00000000
        /*0060*/ 	.short	0x0002
        /*0062*/ 	.short	0x0010
        /*0064*/ 	.byte	0x00, 0xf4, 0x21, 0x00


	//----- nvinfo : EIATTR_KPARAM_INFO
	.align		4
.L_23:
        /*0068*/ 	.byte	0x04, 0x17
        /*006a*/ 	.short	(.L_25 - .L_24)
.L_24:
        /*006c*/ 	.word	0x00000000
        /*0070*/ 	.short	0x0001
        /*0072*/ 	.short	0x0008
        /*0074*/ 	.byte	0x00, 0xf4, 0x21, 0x00


	//----- nvinfo : EIATTR_KPARAM_INFO
	.align		4
.L_25:
        /*0078*/ 	.byte	0x04, 0x17
        /*007a*/ 	.short	(.L_27 - .L_26)
.L_26:
        /*007c*/ 	.word	0x00000000
        /*0080*/ 	.short	0x0000
        /*0082*/ 	.short	0x0000
        /*0084*/ 	.byte	0x00, 0xf4, 0x21, 0x00


	//----- nvinfo : EIATTR_SPARSE_MMA_MASK
	.align		4
.L_27:
        /*0088*/ 	.byte	0x03, 0x50
        /*008a*/ 	.short	0x0000


	//----- nvinfo : EIATTR_MAXREG_COUNT
	.align		4
        /*008c*/ 	.byte	0x03, 0x1b
        /*008e*/ 	.short	0x00ff


	//----- nvinfo : EIATTR_EXIT_INSTR_OFFSETS
	.align		4
        /*0090*/ 	.byte	0x04, 0x1c
        /*0092*/ 	.short	(.L_29 - .L_28)


	//   ....[0]....
.L_28:
        /*0094*/ 	.word	0x000048f0


	//   ....[1]....
        /*0098*/ 	.word	0x00004940


	//----- nvinfo : EIATTR_REQNTID
	.align		4
.L_29:
        /*009c*/ 	.byte	0x04, 0x10
        /*009e*/ 	.short	(.L_31 - .L_30)
.L_30:
        /*00a0*/ 	.word	0x00000100
        /*00a4*/ 	.word	0x00000001
        /*00a8*/ 	.word	0x00000001


	//----- nvinfo : EIATTR_CRS_STACK_SIZE
	.align		4
.L_31:
        /*00ac*/ 	.byte	0x04, 0x1e
        /*00ae*/ 	.short	(.L_33 - .L_32)
.L_32:
        /*00b0*/ 	.word	0x00000000


	//----- nvinfo : EIATTR_CBANK_PARAM_SIZE
	.align		4
.L_33:
        /*00b4*/ 	.byte	0x03, 0x19
        /*00b6*/ 	.short	0x0038


	//----- nvinfo : EIATTR_PARAM_CBANK
	.align		4
        /*00b8*/ 	.byte	0x04, 0x0a
        /*00ba*/ 	.short	(.L_35 - .L_34)
	.align		4
.L_34:
        /*00bc*/ 	.word	index@(.nv.constant0.triton_poi_fused__native_batch_norm_legit_no_training_mul_softplus_tanh_8)
        /*00c0*/ 	.short	0x0210
        /*00c2*/ 	.short	0x0038


	//----- nvinfo : EIATTR_SW_WAR
	.align		4
.L_35:
        /*00c4*/ 	.byte	0x04, 0x36
        /*00c6*/ 	.short	(.L_37 - .L_36)
.L_36:
        /*00c8*/ 	.word	0x00000008
.L_37:


//--------------------- .nv.callgraph             --------------------------
	.section	.nv.callgraph,"",@"SHT_CUDA_CALLGRAPH"
	.align	4
	.sectionentsize	8
	.align		4
        /*0000*/ 	.word	0x00000000
	.align		4
        /*0004*/ 	.word	0xffffffff
	.align		4
        /*0008*/ 	.word	0x00000000
	.align		4
        /*000c*/ 	.word	0xfffffffe
	.align		4
        /*0010*/ 	.word	0x00000000
	.align		4
        /*0014*/ 	.word	0xfffffffd
	.align		4
        /*0018*/ 	.word	0x00000000
	.align		4
        /*001c*/ 	.word	0xfffffffc


//--------------------- .nv.constant4             --------------------------
	.section	.nv.constant4,"a",@progbits
	.align	8
	.align		8
.nv.constant4:
        /*0000*/ 	.dword	_$_str
	.align		8
        /*0008*/ 	.dword	_$_str_$_2


//--------------------- .text.triton_poi_fused__native_batch_norm_legit_no_training_mul_softplus_tanh_8 --------------------------
	.section	.text.triton_poi_fused__native_batch_norm_legit_no_training_mul_softplus_tanh_8,"ax",@progbits
	.sectionflags	@"SHF_BARRIERS=1"
	.align	128
        .global         triton_poi_fused__native_batch_norm_legit_no_training_mul_softplus_tanh_8
        .type           triton_poi_fused__native_batch_norm_legit_no_training_mul_softplus_tanh_8,@function
        .size           triton_poi_fused__native_batch_norm_legit_no_training_mul_softplus_tanh_8,(.L_x_81 - triton_poi_fused__native_batch_norm_legit_no_training_mul_softplus_tanh_8)
        .other          triton_poi_fused__native_batch_norm_legit_no_training_mul_softplus_tanh_8,@"STO_CUDA_ENTRY STV_DEFAULT"
triton_poi_fused__native_batch_norm_legit_no_training_mul_softplus_tanh_8:
.text.triton_poi_fused__native_batch_norm_legit_no_training_mul_softplus_tanh_8:
[----:B------:R-:W0:Y:S01]  /*0000*/  LDC R1, c[0x0][0x28] ;  /* 0x00000a00ff017b82 */ /* 0x000e220000000800 */
[----:B------:R-:W1:Y:S07]  /*0010*/  S2R R20, SR_TID.X ;  /* 0x0000000000147919 */ /* 0x000e6e0000002100 */
[----:B------:R-:W2:Y:S01]  /*0020*/  S2UR UR4, SR_CTAID.Y ;  /* 0x00000000000479c3 */ /* 0x000ea20000002600 */
[----:B------:R-:W-:Y:S02]  /*0030*/  CS2R R28, SRZ ;  /* 0x00000000001c7805 */ /* 0x000fe4000001ff00 */
[----:B------:R-:W-:Y:S01]  /*0040*/  CS2R R30, SRZ ;  /* 0x00000000001e7805 */ /* 0x000fe2000001ff00 */
[----:B------:R-:W3:Y:S01]  /*0050*/  S2R R3, SR_CTAID.X ;  /* 0x0000000000037919 */ /* 0x000ee20000002500 */
[----:B------:R-:W-:-:S03]  /*0060*/  ULDC.64 UR8, c[0x0][0x208] ;  /* 0x0000820000087ab9 */ /* 0x000fc60000000a00 */
[----:B------:R-:W4:Y:S01]  /*0070*/  LDC.64 R10, c[0x0][0x210] ;  /* 0x00008400ff0a7b82 */ /* 0x000f220000000a00 */
[----:B--2---:R-:W-:Y:S01]  /*0080*/  USHF.L.U32 UR4, UR4, 0x4, URZ ;  /* 0x0000000404047899 */ /* 0x004fe2000800063f */
[----:B-1----:R-:W-:Y:S02]  /*0090*/  SHF.L.U32 R2, R20, 0x2, RZ ;  /* 0x0000000214027819 */ /* 0x002fe400000006ff */
[----:B------:R-:W-:Y:S02]  /*00a0*/  SHF.R.U32.HI R0, RZ, 0x6, R20 ;  /* 0x00000006ff007819 */ /* 0x000fe40000011614 */
[----:B------:R-:W-:Y:S02]  /*00b0*/  LOP3.LUT R4, R2, 0xfc, RZ, 0xc0, !PT ;  /* 0x000000fc02047812 */ /* 0x000fe400078ec0ff */
[----:B------:R-:W-:Y:S02]  /*00c0*/  SGXT.U32 R0, R0, 0x2 ;  /* 0x000000020000781a */ /* 0x000fe40000000000 */
[----:B---3--:R-:W-:-:S02]  /*00d0*/  PRMT R5, R4, 0x6540, R3 ;  /* 0x0000654004057816 */ /* 0x008fc40000000003 */
[----:B------:R-:W-:Y:S02]  /*00e0*/  LOP3.LUT R0, R0, UR4, RZ, 0xfc, !PT ;  /* 0x0000000400007c12 */ /* 0x000fe4000f8efcff */
[----:B------:R-:W-:Y:S02]  /*00f0*/  ISETP.GE.AND P0, PT, R5, 0x100, PT ;  /* 0x000001000500780c */ /* 0x000fe40003f06270 */
[----:B------:R-:W-:-:S05]  /*0100*/  LEA R17, R0, R5, 0x8 ;  /* 0x0000000500117211 */ /* 0x000fca00078e40ff */
[----:B----4-:R-:W-:-:S06]  /*0110*/  IMAD.WIDE R4, R17, 0x4, R10 ;  /* 0x0000000411047825 */ /* 0x010fcc00078e020a */
[----:B------:R1:W2:Y:S01]  /*0120*/  @!P0 LDG.E.EL.128 R28, desc[UR8][R4.64] ;  /* 0x00000008041c8981 */ /* 0x0002a2000c2e1d00 */
[----:B------:R-:W-:Y:S02]  /*0130*/  IADD3 R7, R17, 0x400, RZ ;  /* 0x0000040011077810 */ /* 0x000fe40007ffe0ff */
[----:B------:R-:W-:Y:S02]  /*0140*/  CS2R R12, SRZ ;  /* 0x00000000000c7805 */ /* 0x000fe4000001ff00 */
[----:B------:R-:W-:Y:S01]  /*0150*/  CS2R R14, SRZ ;  /* 0x00000000000e7805 */ /* 0x000fe2000001ff00 */
[----:B------:R-:W-:-:S05]  /*0160*/  IMAD.WIDE R6, R7, 0x4, R10 ;  /* 0x0000000407067825 */ /* 0x000fca00078e020a */
[----:B------:R3:W4:Y:S01]  /*0170*/  @!P0 LDG.E.EL.128 R12, desc[UR8][R6.64] ;  /* 0x00000008060c8981 */ /* 0x000722000c2e1d00 */
[----:B------:R-:W-:Y:S02]  /*0180*/  IADD3 R9, R17, 0x800, RZ ;  /* 0x0000080011097810 */ /* 0x000fe40007ffe0ff */
[----:B------:R-:W-:Y:S02]  /*0190*/  CS2R R24, SRZ ;  /* 0x0000000000187805 */ /* 0x000fe4000001ff00 */
[----:B------:R-:W-:Y:S02]  /*01a0*/  CS2R R26, SRZ ;  /* 0x00000000001a7805 */ /* 0x000fe4000001ff00 */
[----:B------:R-:W-:Y:S01]  /*01b0*/  IADD3 R17, R17, 0xc00, RZ ;  /* 0x00000c0011117810 */ /* 0x000fe20007ffe0ff */
[----:B------:R-:W-:-:S05]  /*01c0*/  IMAD.WIDE R8, R9, 0x4, R10 ;  /* 0x0000000409087825 */ /* 0x000fca00078e020a */
[----:B------:R5:W4:Y:S01]  /*01d0*/  @!P0 LDG.E.EL.128 R24, desc[UR8][R8.64] ;  /* 0x0000000808188981 */ /* 0x000b22000c2e1d00 */
[----:B-1----:R-:W-:Y:S02]  /*01e0*/  CS2R R4, SRZ ;  /* 0x0000000000047805 */ /* 0x002fe4000001ff00 */
[----:B---3--:R-:W-:Y:S01]  /*01f0*/  CS2R R6, SRZ ;  /* 0x0000000000067805 */ /* 0x008fe2000001ff00 */
[----:B------:R-:W-:-:S05]  /*0200*/  IMAD.WIDE R10, R17, 0x4, R10 ;  /* 0x00000004110a7825 */ /* 0x000fca00078e020a */
[----:B------:R1:W3:Y:S01]  /*0210*/  @!P0 LDG.E.EL.128 R4, desc[UR8][R10.64] ;  /* 0x000000080a048981 */ /* 0x0002e2000c2e1d00 */
[----:B------:R-:W1:Y:S01]  /*0220*/  S2UR UR6, SR_CgaCtaId ;  /* 0x00000000000679c3 */ /* 0x000e620000008800 */
[----:B------:R-:W-:Y:S01]  /*0230*/  SHF.R.U32.HI R0, RZ, 0x8, R2 ;  /* 0x00000008ff007819 */ /* 0x000fe20000011602 */
[----:B------:R-:W-:Y:S01]  /*0240*/  UMOV UR5, 0x400 ;  /* 0x0000040000057882 */ /* 0x000fe20000000000 */
[----:B------:R-:W-:Y:S02]  /*0250*/  LOP3.LUT R18, R20, 0xff, RZ, 0xc0, !PT ;  /* 0x000000ff14127812 */ /* 0x000fe400078ec0ff */
[----:B-----5:R-:W-:Y:S02]  /*0260*/  SGXT.U32 R9, R0, 0x2 ;  /* 0x000000020009781a */ /* 0x020fe40000000000 */
[----:B------:R-:W-:Y:S02]  /*0270*/  LOP3.LUT R0, R2, 0x3fc, RZ, 0xc0, !PT ;  /* 0x000003fc02007812 */ /* 0x000fe400078ec0ff */
[----:B------:R-:W-:-:S02]  /*0280*/  LOP3.LUT R8, R9, 0x3fc, R2, 0xf8, !PT ;  /* 0x000003fc09087812 */ /* 0x000fc400078ef802 */
[----:B-1----:R-:W-:-:S04]  /*0290*/  PRMT R11, R20, 0x6540, R3 ;  /* 0x00006540140b7816 */ /* 0x002fc80000000003 */
[----:B------:R-:W-:Y:S01]  /*02a0*/  ISETP.GE.AND P0, PT, R11, 0x100, PT ;  /* 0x000001000b00780c */ /* 0x000fe20003f06270 */
[----:B0-----:R-:W-:-:S06]  /*02b0*/  UPRMT UR5, UR6, 0x654, UR5 ;  /* 0x0000065406057896 */ /* 0x001fcc0008000005 */
[----:B------:R-:W-:Y:S02]  /*02c0*/  LEA R9, R9, UR5, 0x2 ;  /* 0x0000000509097c11 */ /* 0x000fe4000f8e10ff */
[----:B------:R-:W-:Y:S02]  /*02d0*/  LEA R17, R8, UR5, 0x2 ;  /* 0x0000000508117c11 */ /* 0x000fe4000f8e10ff */
[----:B------:R-:W-:Y:S02]  /*02e0*/  LEA R44, R0, R9, 0x2 ;  /* 0x00000009002c7211 */ /* 0x000fe400078e10ff */
[----:B------:R-:W-:Y:S01]  /*02f0*/  LEA R18, R18, UR5, 0x2 ;  /* 0x0000000512127c11 */ /* 0x000fe2000f8e10ff */
[----:B------:R-:W0:Y:S02]  /*0300*/  LDC.64 R8, c[0x0][0x220] ;  /* 0x00008800ff087b82 */ /* 0x000e240000000a00 */
[----:B0-----:R-:W-:-:S06]  /*0310*/  IMAD.WIDE R42, R11, 0x4, R8 ;  /* 0x000000040b2a7825 */ /* 0x001fcc00078e0208 */
[----:B------:R-:W0:Y:S01]  /*0320*/  LDC.64 R8, c[0x0][0x230] ;  /* 0x00008c00ff087b82 */ /* 0x000e220000000a00 */
[----:B--2---:R-:W-:Y:S04]  /*0330*/  STS [R17], R28 ;  /* 0x0000001c11007388 */ /* 0x004fe80000000800 */
[----:B------:R-:W-:Y:S04]  /*0340*/  STS [R44+0x4], R29 ;  /* 0x0000041d2c007388 */ /* 0x000fe80000000800 */
[----:B------:R-:W-:Y:S04]  /*0350*/  STS [R44+0x8], R30 ;  /* 0x0000081e2c007388 */ /* 0x000fe80000000800 */
[----:B------:R-:W-:Y:S01]  /*0360*/  STS [R44+0xc], R31 ;  /* 0x00000c1f2c007388 */ /* 0x000fe20000000800 */
[----:B------:R-:W-:Y:S06]  /*0370*/  BAR.SYNC.DEFER_BLOCKING 0x0 ;  /* 0x0000000000007b1d */ /* 0x000fec0000010000 */
[----:B------:R-:W1:Y:S04]  /*0380*/  LDS R40, [R18] ;  /* 0x0000000012287984 */ /* 0x000e680000000800 */
[----:B------:R-:W2:Y:S04]  /*0390*/  LDS R38, [R18+0x404] ;  /* 0x0004040012267984 */ /* 0x000ea80000000800 */
[----:B------:R-:W5:Y:S04]  /*03a0*/  LDS R34, [R18+0x808] ;  /* 0x0008080012227984 */ /* 0x000f680000000800 */
[----:B------:R-:W0:Y:S01]  /*03b0*/  LDS R32, [R18+0xc0c] ;  /* 0x000c0c0012207984 */ /* 0x000e220000000800 */
[----:B------:R-:W-:Y:S06]  /*03c0*/  BAR.SYNC.DEFER_BLOCKING 0x0 ;  /* 0x0000000000007b1d */ /* 0x000fec0000010000 */
[----:B----4-:R-:W-:Y:S04]  /*03d0*/  STS [R17], R12 ;  /* 0x0000000c11007388 */ /* 0x010fe80000000800 */
[----:B------:R4:W-:Y:S04]  /*03e0*/  STS [R44+0x4], R13 ;  /* 0x0000040d2c007388 */ /* 0x0009e80000000800 */
[----:B------:R-:W-:Y:S04]  /*03f0*/  STS [R44+0x8], R14 ;  /* 0x0000080e2c007388 */ /* 0x000fe80000000800 */
[----:B------:R-:W-:Y:S01]  /*0400*/  STS [R44+0xc], R15 ;  /* 0x00000c0f2c007388 */ /* 0x000fe20000000800 */
[----:B----4-:R-:W-:Y:S01]  /*0410*/  HFMA2.MMA R13, -RZ, RZ, 0, 0 ;  /* 0x00000000ff0d7435 */ /* 0x010fe200000001ff */
[----:B------:R-:W-:Y:S06]  /*0420*/  BAR.SYNC.DEFER_BLOCKING 0x0 ;  /* 0x0000000000007b1d */ /* 0x000fec0000010000 */
[----:B------:R-:W4:Y:S04]  /*0430*/  LDS R30, [R18] ;  /* 0x00000000121e7984 */ /* 0x000f280000000800 */
[----:B------:R-:W0:Y:S04]  /*0440*/  LDS R28, [R18+0x404] ;  /* 0x00040400121c7984 */ /* 0x000e280000000800 */
[----:B------:R-:W0:Y:S04]  /*0450*/  LDS R10, [R18+0x808] ;  /* 0x00080800120a7984 */ /* 0x000e280000000800 */
[----:B------:R-:W0:Y:S01]  /*0460*/  LDS R0, [R18+0xc0c] ;  /* 0x000c0c0012007984 */ /* 0x000e220000000800 */
[----:B------:R-:W-:Y:S06]  /*0470*/  BAR.SYNC.DEFER_BLOCKING 0x0 ;  /* 0x0000000000007b1d */ /* 0x000fec0000010000 */
[----:B------:R-:W-:Y:S04]  /*0480*/  STS [R17], R24 ;  /* 0x0000001811007388 */ /* 0x000fe80000000800 */
[----:B------:R1:W-:Y:S04]  /*0490*/  STS [R44+0x4], R25 ;  /* 0x000004192c007388 */ /* 0x0003e80000000800 */
[----:B------:R-:W-:Y:S04]  /*04a0*/  STS [R44+0x8], R26 ;  /* 0x0000081a2c007388 */ /* 0x000fe80000000800 */
[----:B------:R2:W-:Y:S01]  /*04b0*/  STS [R44+0xc], R27 ;  /* 0x00000c1b2c007388 */ /* 0x0005e20000000800 */
[----:B-1----:R-:W1:Y:S08]  /*04c0*/  LDC.64 R24, c[0x0][0x228] ;  /* 0x00008a00ff187b82 */ /* 0x002e700000000a00 */
[----:B------:R-:W-:Y:S08]  /*04d0*/  BAR.SYNC.DEFER_BLOCKING 0x0 ;  /* 0x0000000000007b1d */ /* 0x000ff00000010000 */
[----:B--2---:R-:W2:Y:S01]  /*04e0*/  LDC.64 R26, c[0x0][0x218] ;  /* 0x00008600ff1a7b82 */ /* 0x004ea20000000a00 */
[----:B------:R-:W0:Y:S04]  /*04f0*/  LDS R12, [R18] ;  /* 0x00000000120c7984 */ /* 0x000e280000000800 */
[----:B------:R-:W0:Y:S04]  /*0500*/  LDS R22, [R18+0x404] ;  /* 0x0004040012167984 */ /* 0x000e280000000800 */
[----:B------:R-:W0:Y:S04]  /*0510*/  LDS R36, [R18+0x808] ;  /* 0x0008080012247984 */ /* 0x000e280000000800 */
[----:B------:R-:W0:Y:S01]  /*0520*/  LDS R16, [R18+0xc0c] ;  /* 0x000c0c0012107984 */ /* 0x000e220000000800 */
[----:B------:R-:W-:Y:S06]  /*0530*/  BAR.SYNC.DEFER_BLOCKING 0x0 ;  /* 0x0000000000007b1d */ /* 0x000fec0000010000 */
[----:B---3--:R-:W-:Y:S04]  /*0540*/  STS [R17], R4 ;  /* 0x0000000411007388 */ /* 0x008fe80000000800 */
[----:B------:R-:W-:Y:S04]  /*0550*/  STS [R44+0x4], R5 ;  /* 0x000004052c007388 */ /* 0x000fe80000000800 */
[----:B------:R-:W-:Y:S04]  /*0560*/  STS [R44+0x8], R6 ;  /* 0x000008062c007388 */ /* 0x000fe80000000800 */
[----:B------:R3:W-:Y:S01]  /*0570*/  STS [R44+0xc], R7 ;  /* 0x00000c072c007388 */ /* 0x0007e20000000800 */
[----:B------:R-:W-:Y:S06]  /*0580*/  BAR.SYNC.DEFER_BLOCKING 0x0 ;  /* 0x0000000000007b1d */ /* 0x000fec0000010000 */
[----:B------:R-:W4:Y:S01]  /*0590*/  @!P0 LDG.E.EL R13, desc[UR8][R42.64] ;  /* 0x000000082a0d8981 */ /* 0x000f22000c2e1900 */
[----:B------:R-:W-:Y:S01]  /*05a0*/  MOV R15, RZ ;  /* 0x000000ff000f7202 */ /* 0x000fe20000000f00 */
[----:B--2---:R-:W-:Y:S01]  /*05b0*/  IMAD.WIDE R26, R11, 0x4, R26 ;  /* 0x000000040b1a7825 */ /* 0x004fe200078e021a */
[----:B---3--:R-:W-:Y:S01]  /*05c0*/  HFMA2.MMA R44, -RZ, RZ, 0, 0 ;  /* 0x00000000ff2c7435 */ /* 0x008fe200000001ff */
[----:B------:R-:W-:-:S03]  /*05d0*/  MOV R19, RZ ;  /* 0x000000ff00137202 */ /* 0x000fc60000000f00 */
[----:B------:R2:W3:Y:S01]  /*05e0*/  @!P0 LDG.E.EL R15, desc[UR8][R26.64] ;  /* 0x000000081a0f8981 */ /* 0x0004e2000c2e1900 */
[----:B-1----:R-:W-:-:S04]  /*05f0*/  IMAD.WIDE R4, R11, 0x4, R24 ;  /* 0x000000040b047825 */ /* 0x002fc800078e0218 */
[----:B0-----:R-:W-:Y:S01]  /*0600*/  IMAD.WIDE R8, R11, 0x4, R8 ;  /* 0x000000040b087825 */ /* 0x001fe200078e0208 */
[----:B------:R0:W5:Y:S04]  /*0610*/  @!P0 LDG.E.EL R44, desc[UR8][R4.64] ;  /* 0x00000008042c8981 */ /* 0x000168000c2e1900 */
[----:B------:R-:W5:Y:S01]  /*0620*/  @!P0 LDG.E.EL R19, desc[UR8][R8.64] ;  /* 0x0000000808138981 */ /* 0x000f62000c2e1900 */
[----:B--2---:R-:W-:Y:S01]  /*0630*/  HFMA2.MMA R26, -RZ, RZ, 1.625, 0 ;  /* 0x3e800000ff1a7435 */ /* 0x004fe200000001ff */
[----:B------:R-:W-:Y:S01]  /*0640*/  MOV R23, 0x3d39bf78 ;  /* 0x3d39bf7800177802 */ /* 0x000fe20000000f00 */
[----:B------:R-:W-:Y:S01]  /*0650*/  BSSY B0, `(.L_x_0) ;  /* 0x00000b6000007945 */ /* 0x000fe20003800000 */
[----:B----4-:R-:W-:-:S04]  /*0660*/  FADD R13, R13, 9.9999997473787516356e-06 ;  /* 0x3727c5ac0d0d7421 */ /* 0x010fc80000000000 */
[----:B------:R-:W1:Y:S01]  /*0670*/  MUFU.SQRT R6, R13 ;  /* 0x0000000d00067308 */ /* 0x000e620000002000 */
[--C-:B---3--:R-:W-:Y:S01]  /*0680*/  FADD R40, R40, -R15.reuse ;  /* 0x8000000f28287221 */ /* 0x108fe20000000000 */
[--C-:B------:R-:W-:Y:S01]  /*0690*/  FADD R38, R38, -R15.reuse ;  /* 0x8000000f26267221 */ /* 0x100fe20000000000 */
[--C-:B-----5:R-:W-:Y:S01]  /*06a0*/  FADD R34, R34, -R15.reuse ;  /* 0x8000000f22227221 */ /* 0x120fe20000000000 */
[--C-:B------:R-:W-:Y:S01]  /*06b0*/  FADD R32, R32, -R15.reuse ;  /* 0x8000000f20207221 */ /* 0x100fe20000000000 */
[--C-:B------:R-:W-:Y:S01]  /*06c0*/  FADD R30, R30, -R15.reuse ;  /* 0x8000000f1e1e7221 */ /* 0x100fe20000000000 */
[--C-:B------:R-:W-:Y:S01]  /*06d0*/  FADD R28, R28, -R15.reuse ;  /* 0x8000000f1c1c7221 */ /* 0x100fe20000000000 */
[----:B------:R-:W-:Y:S01]  /*06e0*/  FADD R10, R10, -R15 ;  /* 0x8000000f0a0a7221 */ /* 0x000fe20000000000 */
[C---:B-1----:R-:W-:Y:S02]  /*06f0*/  FSETP.GT.AND P0, PT, R6.reuse, 8.50705917302346158658e+37, PT ;  /* 0x7e8000000600780b */ /* 0x042fe40003f04000 */
[----:B------:R-:W-:-:S02]  /*0700*/  FSETP.GEU.AND P1, PT, R6, 1.175494350822287508e-38, PT ;  /* 0x008000000600780b */ /* 0x000fc40003f2e000 */
[----:B------:R-:W-:-:S09]  /*0710*/  FSEL R14, R26, 1, P0 ;  /* 0x3f8000001a0e7808 */ /* 0x000fd20000000000 */
[----:B------:R-:W-:Y:S02]  /*0720*/  @P0 FMUL R6, R6, 0.25 ;  /* 0x3e80000006060820 */ /* 0x000fe40000400000 */
[----:B------:R-:W-:Y:S02]  /*0730*/  @!P1 FMUL R14, R14, 16777216 ;  /* 0x4b8000000e0e9820 */ /* 0x000fe40000400000 */
[----:B------:R-:W-:-:S04]  /*0740*/  @!P1 FMUL R6, R6, 16777216 ;  /* 0x4b80000006069820 */ /* 0x000fc80000400000 */
[----:B------:R-:W1:Y:S02]  /*0750*/  MUFU.RCP R43, R6 ;  /* 0x00000006002b7308 */ /* 0x000e640000001000 */
[----:B-1----:R-:W-:-:S04]  /*0760*/  FMUL R43, R43, R14 ;  /* 0x0000000e2b2b7220 */ /* 0x002fc80000400000 */
[-C--:B0-----:R-:W-:Y:S01]  /*0770*/  FMUL R4, R40, R43.reuse ;  /* 0x0000002b28047220 */ /* 0x081fe20000400000 */
[-C--:B------:R-:W-:Y:S01]  /*0780*/  FMUL R38, R38, R43.reuse ;  /* 0x0000002b26267220 */ /* 0x080fe20000400000 */
[-C--:B------:R-:W-:Y:S01]  /*0790*/  FMUL R6, R34, R43.reuse ;  /* 0x0000002b22067220 */ /* 0x080fe20000400000 */
[-C--:B------:R-:W-:Y:S01]  /*07a0*/  FMUL R32, R32, R43.reuse ;  /* 0x0000002b20207220 */ /* 0x080fe20000400000 */
[-CC-:B------:R-:W-:Y:S01]  /*07b0*/  FFMA R4, R4, R44.reuse, R19.reuse ;  /* 0x0000002c04047223 */ /* 0x180fe20000000013 */
[-CC-:B------:R-:W-:Y:S01]  /*07c0*/  FFMA R5, R38, R44.reuse, R19.reuse ;  /* 0x0000002c26057223 */ /* 0x180fe20000000013 */
[----:B------:R-:W-:Y:S01]  /*07d0*/  FFMA R6, R6, R44, R19 ;  /* 0x0000002c06067223 */ /* 0x000fe20000000013 */
[----:B------:R-:W-:Y:S01]  /*07e0*/  FMUL R30, R30, R43 ;  /* 0x0000002b1e1e7220 */ /* 0x000fe20000400000 */
[----:B------:R-:W-:Y:S01]  /*07f0*/  FMUL R7, R4, 1.4426950216293334961 ;  /* 0x3fb8aa3b04077820 */ /* 0x000fe20000400000 */
[----:B------:R-:W-:Y:S01]  /*0800*/  FMUL R8, R5, 1.4426950216293334961 ;  /* 0x3fb8aa3b05087820 */ /* 0x000fe20000400000 */
[----:B------:R-:W-:Y:S01]  /*0810*/  FMUL R9, R6, 1.4426950216293334961 ;  /* 0x3fb8aa3b06097820 */ /* 0x000fe20000400000 */
[----:B------:R-:W-:-:S02]  /*0820*/  FMUL R10, R43, R10 ;  /* 0x0000000a2b0a7220 */ /* 0x000fc40000400000 */
[----:B------:R-:W-:Y:S02]  /*0830*/  FSETP.GEU.AND P0, PT, R7, -126, PT ;  /* 0xc2fc00000700780b */ /* 0x000fe40003f0e000 */
[----:B------:R-:W-:Y:S01]  /*0840*/  FSETP.GEU.AND P1, PT, R8, -126, PT ;  /* 0xc2fc00000800780b */ /* 0x000fe20003f2e000 */
[----:B------:R-:W-:Y:S01]  /*0850*/  FFMA R10, R10, R44, R19 ;  /* 0x0000002c0a0a7223 */ /* 0x000fe20000000013 */
[----:B------:R-:W-:-:S09]  /*0860*/  FSETP.GEU.AND P2, PT, R9, -126, PT ;  /* 0xc2fc00000900780b */ /* 0x000fd20003f4e000 */
[----:B------:R-:W-:Y:S02]  /*0870*/  @!P0 FMUL R7, R7, 0.5 ;  /* 0x3f00000007078820 */ /* 0x000fe40000400000 */
[----:B------:R-:W-:Y:S02]  /*0880*/  @!P1 FMUL R8, R8, 0.5 ;  /* 0x3f00000008089820 */ /* 0x000fe40000400000 */
[----:B------:R0:W1:Y:S01]  /*0890*/  MUFU.EX2 R11, R7 ;  /* 0x00000007000b7308 */ /* 0x0000620000000800 */
[----:B------:R-:W-:-:S07]  /*08a0*/  @!P2 FMUL R9, R9, 0.5 ;  /* 0x3f0000000909a820 */ /* 0x000fce0000400000 */
[----:B------:R-:W2:Y:S01]  /*08b0*/  MUFU.EX2 R25, R8 ;  /* 0x0000000800197308 */ /* 0x000ea20000000800 */
[----:B0-----:R-:W-:Y:S01]  /*08c0*/  FFMA R7, R32, R44, R19 ;  /* 0x0000002c20077223 */ /* 0x001fe20000000013 */
[----:B------:R-:W-:-:S03]  /*08d0*/  FMUL R32, R28, R43 ;  /* 0x0000002b1c207220 */ /* 0x000fc60000400000 */
[----:B------:R-:W-:Y:S01]  /*08e0*/  FMUL R37, R7, 1.4426950216293334961 ;  /* 0x3fb8aa3b07257820 */ /* 0x000fe20000400000 */
[----:B-1----:R-:W-:Y:S02]  /*08f0*/  @!P0 FMUL R11, R11, R11 ;  /* 0x0000000b0b0b8220 */ /* 0x002fe40000400000 */
[----:B------:R-:W0:Y:S02]  /*0900*/  MUFU.EX2 R38, R9 ;  /* 0x0000000900267308 */ /* 0x000e240000000800 */
[----:B------:R-:W-:Y:S01]  /*0910*/  FSETP.GEU.AND P0, PT, R37, -126, PT ;  /* 0xc2fc00002500780b */ /* 0x000fe20003f0e000 */
[----:B------:R-:W-:Y:S01]  /*0920*/  FADD.FTZ.RZ R13, R11, 1 ;  /* 0x3f8000000b0d7421 */ /* 0x000fe2000001c000 */
[----:B--2---:R-:W-:-:S04]  /*0930*/  @!P1 FMUL R25, R25, R25 ;  /* 0x0000001919199220 */ /* 0x004fc80000400000 */
[----:B------:R-:W-:Y:S01]  /*0940*/  IADD3 R13, R13, -0x3f400000, RZ ;  /* 0xc0c000000d0d7810 */ /* 0x000fe20007ffe0ff */
[----:B------:R-:W-:-:S03]  /*0950*/  FADD.FTZ.RZ R8, R25, 1 ;  /* 0x3f80000019087421 */ /* 0x000fc6000001c000 */
[----:B------:R-:W-:Y:S01]  /*0960*/  LOP3.LUT R13, R13, 0xff800000, RZ, 0xc0, !PT ;  /* 0xff8000000d0d7812 */ /* 0x000fe200078ec0ff */
[----:B0-----:R-:W-:-:S03]  /*0970*/  @!P2 FMUL R38, R38, R38 ;  /* 0x000000262626a220 */ /* 0x001fc60000400000 */
[----:B------:R-:W-:Y:S01]  /*0980*/  IADD3 R17, -R13, 0x40800000, RZ ;  /* 0x408000000d117810 */ /* 0x000fe20007ffe1ff */
[----:B------:R-:W-:Y:S01]  /*0990*/  @!P0 FMUL R37, R37, 0.5 ;  /* 0x3f00000025258820 */ /* 0x000fe20000400000 */
[----:B------:R-:W-:Y:S02]  /*09a0*/  IADD3 R14, R11, -R13, RZ ;  /* 0x8000000d0b0e7210 */ /* 0x000fe40007ffe0ff */
[----:B------:R-:W-:Y:S01]  /*09b0*/  IADD3 R8, R8, -0x3f400000, RZ ;  /* 0xc0c0000008087810 */ /* 0x000fe20007ffe0ff */
[----:B------:R-:W-:Y:S01]  /*09c0*/  FFMA.FTZ R17, R17, R26, -1 ;  /* 0xbf80000011117423 */ /* 0x000fe2000001001a */
[----:B------:R-:W-:Y:S01]  /*09d0*/  I2FP.F32.S32 R13, R13 ;  /* 0x0000000d000d7245 */ /* 0x000fe20000201400 */
[----:B------:R-:W0:Y:S01]  /*09e0*/  MUFU.EX2 R37, R37 ;  /* 0x0000002500257308 */ /* 0x000e220000000800 */
[----:B------:R-:W-:Y:S01]  /*09f0*/  LOP3.LUT R42, R8, 0xff800000, RZ, 0xc0, !PT ;  /* 0xff800000082a7812 */ /* 0x000fe200078ec0ff */
[----:B------:R-:W-:Y:S01]  /*0a00*/  FADD R14, R14, R17 ;  /* 0x000000110e0e7221 */ /* 0x000fe20000000000 */
[----:B------:R-:W-:Y:S01]  /*0a10*/  FADD.FTZ.RZ R17, R38, 1 ;  /* 0x3f80000026117421 */ /* 0x000fe2000001c000 */
[----:B------:R-:W-:Y:S01]  /*0a20*/  FFMA R8, R30, R44, R19 ;  /* 0x0000002c1e087223 */ /* 0x000fe20000000013 */
[----:B------:R-:W-:-:S02]  /*0a30*/  IADD3 R9, -R42, 0x40800000, RZ ;  /* 0x408000002a097810 */ /* 0x000fc40007ffe1ff */
[----:B------:R-:W-:Y:S01]  /*0a40*/  IADD3 R40, R25, -R42, RZ ;  /* 0x8000002a19287210 */ /* 0x000fe20007ffe0ff */
[----:B------:R-:W-:Y:S01]  /*0a50*/  FMUL R27, R8, 1.4426950216293334961 ;  /* 0x3fb8aa3b081b7820 */ /* 0x000fe20000400000 */
[----:B------:R-:W-:Y:S01]  /*0a60*/  IADD3 R35, R17, -0x3f400000, RZ ;  /* 0xc0c0000011237810 */ /* 0x000fe20007ffe0ff */
[----:B------:R-:W-:Y:S01]  /*0a70*/  FFMA.FTZ R17, R9, R26, -1 ;  /* 0xbf80000009117423 */ /* 0x000fe2000001001a */
[----:B------:R-:W-:Y:S02]  /*0a80*/  FFMA.FTZ R9, R14, -R23, 0.10546888411045074463 ;  /* 0x3dd800120e097423 */ /* 0x000fe40000010817 */
[----:B------:R-:W-:Y:S01]  /*0a90*/  LOP3.LUT R35, R35, 0xff800000, RZ, 0xc0, !PT ;  /* 0xff80000023237812 */ /* 0x000fe200078ec0ff */
[----:B------:R-:W-:Y:S01]  /*0aa0*/  FADD R40, R40, R17 ;  /* 0x0000001128287221 */ /* 0x000fe20000000000 */
[C---:B------:R-:W-:Y:S01]  /*0ab0*/  FFMA.FTZ R9, R14.reuse, R9, -0.13229703903198242188 ;  /* 0xbe0778e00e097423 */ /* 0x040fe20000010009 */
[----:B------:R-:W-:Y:S01]  /*0ac0*/  FSETP.GEU.AND P1, PT, R27, -126, PT ;  /* 0xc2fc00001b00780b */ /* 0x000fe20003f2e000 */
[----:B0-----:R-:W-:Y:S01]  /*0ad0*/  @!P0 FMUL R37, R37, R37 ;  /* 0x0000002525258220 */ /* 0x001fe20000400000 */
[----:B------:R-:W-:Y:S01]  /*0ae0*/  IADD3 R17, -R35, 0x40800000, RZ ;  /* 0x4080000023117810 */ /* 0x000fe20007ffe1ff */
[----:B------:R-:W-:Y:S01]  /*0af0*/  FFMA.FTZ R9, R14, R9, 0.14491446316242218018 ;  /* 0x3e1464750e097423 */ /* 0x000fe20000010009 */
[----:B------:R-:W-:Y:S01]  /*0b00*/  IADD3 R24, R38, -R35, RZ ;  /* 0x8000002326187210 */ /* 0x000fe20007ffe0ff */
[----:B------:R-:W-:-:S02]  /*0b10*/  FADD.FTZ.RZ R29, R37, 1 ;  /* 0x3f800000251d7421 */ /* 0x000fc4000001c000 */
[----:B------:R-:W-:Y:S01]  /*0b20*/  FFMA.FTZ R21, R17, R26, -1 ;  /* 0xbf80000011157423 */ /* 0x000fe2000001001a */
[----:B------:R-:W-:Y:S01]  /*0b30*/  FFMA.FTZ R17, R40, -R23, 0.10546888411045074463 ;  /* 0x3dd8001228117423 */ /* 0x000fe20000010817 */
[----:B------:R-:W-:Y:S01]  /*0b40*/  FFMA.FTZ R9, R14, R9, -0.16641564667224884033 ;  /* 0xbe2a68dd0e097423 */ /* 0x000fe20000010009 */
[----:B------:R-:W-:Y:S01]  /*0b50*/  IADD3 R29, R29, -0x3f400000, RZ ;  /* 0xc0c000001d1d7810 */ /* 0x000fe20007ffe0ff */
[----:B------:R-:W-:Y:S01]  /*0b60*/  FADD R24, R24, R21 ;  /* 0x0000001518187221 */ /* 0x000fe20000000000 */
[----:B------:R-:W-:Y:S01]  /*0b70*/  FFMA.FTZ R17, R40, R17, -0.13229703903198242188 ;  /* 0xbe0778e028117423 */ /* 0x000fe20000010011 */
[----:B------:R-:W-:Y:S01]  /*0b80*/  FFMA.FTZ R9, R14, R9, 0.19988867640495300293 ;  /* 0x3e4caf9e0e097423 */ /* 0x000fe20000010009 */
[----:B------:R-:W-:Y:S01]  /*0b90*/  @!P1 FMUL R27, R27, 0.5 ;  /* 0x3f0000001b1b9820 */ /* 0x000fe20000400000 */
[----:B------:R-:W-:Y:S01]  /*0ba0*/  LOP3.LUT R30, R29, 0xff800000, RZ, 0xc0, !PT ;  /* 0xff8000001d1e7812 */ /* 0x000fe200078ec0ff */
[----:B------:R-:W-:Y:S01]  /*0bb0*/  FFMA.FTZ R17, R40, R17, 0.14491446316242218018 ;  /* 0x3e14647528117423 */ /* 0x000fe20000010011 */
[----:B------:R-:W-:-:S02]  /*0bc0*/  FFMA.FTZ R9, R14, R9, -0.25000196695327758789 ;  /* 0xbe8000420e097423 */ /* 0x000fc40000010009 */
[----:B------:R-:W-:Y:S01]  /*0bd0*/  IADD3 R31, -R30, 0x40800000, RZ ;  /* 0x408000001e1f7810 */ /* 0x000fe20007ffe1ff */
[----:B------:R-:W-:Y:S01]  /*0be0*/  FFMA.FTZ R17, R40, R17, -0.16641564667224884033 ;  /* 0xbe2a68dd28117423 */ /* 0x000fe20000010011 */
[----:B------:R-:W-:Y:S01]  /*0bf0*/  FFMA.FTZ R9, R14, R9, 0.33333510160446166992 ;  /* 0x3eaaaae60e097423 */ /* 0x000fe20000010009 */
[----:B------:R-:W0:Y:S01]  /*0c00*/  MUFU.EX2 R27, R27 ;  /* 0x0000001b001b7308 */ /* 0x000e220000000800 */
[----:B------:R-:W-:Y:S01]  /*0c10*/  IADD3 R28, R37, -R30, RZ ;  /* 0x8000001e251c7210 */ /* 0x000fe20007ffe0ff */
[----:B------:R-:W-:Y:S01]  /*0c20*/  FFMA.FTZ R21, R40, R17, 0.19988867640495300293 ;  /* 0x3e4caf9e28157423 */ /* 0x000fe20000010011 */
[----:B------:R-:W-:Y:S01]  /*0c30*/  FFMA.FTZ R17, R14, R9, -0.5 ;  /* 0xbf0000000e117423 */ /* 0x000fe20000010009 */
[----:B------:R-:W-:Y:S01]  /*0c40*/  FFMA R9, R32, R44, R19 ;  /* 0x0000002c20097223 */ /* 0x000fe20000000013 */
[----:B------:R-:W-:Y:S01]  /*0c50*/  FFMA.FTZ R31, R31, R26, -1 ;  /* 0xbf8000001f1f7423 */ /* 0x000fe2000001001a */
[----:B------:R-:W-:Y:S01]  /*0c60*/  FFMA.FTZ R29, R40, R21, -0.25000196695327758789 ;  /* 0xbe800042281d7423 */ /* 0x000fe20000010015 */
[----:B------:R-:W-:Y:S01]  /*0c70*/  FMUL R21, R14, R17 ;  /* 0x000000110e157220 */ /* 0x000fe20000400000 */
[----:B------:R-:W-:Y:S01]  /*0c80*/  FMUL R17, R9, 1.4426950216293334961 ;  /* 0x3fb8aa3b09117820 */ /* 0x000fe20000400000 */
[----:B------:R-:W-:Y:S01]  /*0c90*/  FADD R28, R28, R31 ;  /* 0x0000001f1c1c7221 */ /* 0x000fe20000000000 */
[----:B------:R-:W-:Y:S01]  /*0ca0*/  FFMA.FTZ R29, R40, R29, 0.33333510160446166992 ;  /* 0x3eaaaae6281d7423 */ /* 0x000fe2000001001d */
[----:B------:R-:W-:Y:S01]  /*0cb0*/  FFMA.FTZ R31, R24, -R23, 0.10546888411045074463 ;  /* 0x3dd80012181f7423 */ /* 0x000fe20000010817 */
[----:B------:R-:W-:Y:S01]  /*0cc0*/  FFMA.FTZ R21, R14, R21, R14 ;  /* 0x000000150e157223 */ /* 0x000fe2000001000e */
[----:B------:R-:W-:Y:S01]  /*0cd0*/  FSETP.GEU.AND P0, PT, R17, -126, PT ;  /* 0xc2fc00001100780b */ /* 0x000fe20003f0e000 */
[----:B------:R-:W-:Y:S01]  /*0ce0*/  FFMA.FTZ R29, R40, R29, -0.5 ;  /* 0xbf000000281d7423 */ /* 0x000fe2000001001d */
[----:B0-----:R-:W-:Y:S01]  /*0cf0*/  @!P1 FMUL R27, R27, R27 ;  /* 0x0000001b1b1b9220 */ /* 0x001fe20000400000 */
[----:B------:R-:W-:-:S02]  /*0d00*/  FFMA.FTZ R31, R24, R31, -0.13229703903198242188 ;  /* 0xbe0778e0181f7423 */ /* 0x000fc4000001001f */
[----:B------:R-:W-:Y:S01]  /*0d10*/  FMUL R29, R40, R29 ;  /* 0x0000001d281d7220 */ /* 0x000fe20000400000 */
[----:B------:R-:W-:Y:S01]  /*0d20*/  FADD.FTZ.RZ R14, R27, 1 ;  /* 0x3f8000001b0e7421 */ /* 0x000fe2000001c000 */
[----:B------:R-:W-:Y:S02]  /*0d30*/  FFMA.FTZ R31, R24, R31, 0.14491446316242218018 ;  /* 0x3e146475181f7423 */ /* 0x000fe4000001001f */
[----:B------:R-:W-:Y:S01]  /*0d40*/  FFMA.FTZ R40, R40, R29, R40 ;  /* 0x0000001d28287223 */ /* 0x000fe20000010028 */
[----:B------:R-:W-:Y:S01]  /*0d50*/  FFMA.FTZ R29, R28, -R23, 0.10546888411045074463 ;  /* 0x3dd800121c1d7423 */ /* 0x000fe20000010817 */
[----:B------:R-:W-:Y:S01]  /*0d60*/  IADD3 R14, R14, -0x3f400000, RZ ;  /* 0xc0c000000e0e7810 */ /* 0x000fe20007ffe0ff */
[----:B------:R-:W-:Y:S01]  /*0d70*/  FFMA.FTZ R31, R24, R31, -0.16641564667224884033 ;  /* 0xbe2a68dd181f7423 */ /* 0x000fe2000001001f */
[----:B------:R-:W-:Y:S01]  /*0d80*/  @!P0 FMUL R17, R17, 0.5 ;  /* 0x3f00000011118820 */ /* 0x000fe20000400000 */
[----:B------:R-:W-:Y:S01]  /*0d90*/  FFMA.FTZ R29, R28, R29, -0.13229703903198242188 ;  /* 0xbe0778e01c1d7423 */ /* 0x000fe2000001001d */
[----:B------:R-:W-:Y:S01]  /*0da0*/  LOP3.LUT R34, R14, 0xff800000, RZ, 0xc0, !PT ;  /* 0xff8000000e227812 */ /* 0x000fe200078ec0ff */
[----:B------:R-:W-:Y:S01]  /*0db0*/  FFMA.FTZ R31, R24, R31, 0.19988867640495300293 ;  /* 0x3e4caf9e181f7423 */ /* 0x000fe2000001001f */
[----:B------:R-:W0:Y:S01]  /*0dc0*/  MUFU.EX2 R14, R17 ;  /* 0x00000011000e7308 */ /* 0x000e220000000800 */
[----:B------:R-:W-:Y:S01]  /*0dd0*/  FFMA.FTZ R29, R28, R29, 0.14491446316242218018 ;  /* 0x3e1464751c1d7423 */ /* 0x000fe2000001001d */
[----:B------:R-:W-:Y:S01]  /*0de0*/  IADD3 R33, -R34, 0x40800000, RZ ;  /* 0x4080000022217810 */ /* 0x000fe20007ffe1ff */
[----:B------:R-:W-:Y:S01]  /*0df0*/  FFMA.FTZ R31, R24, R31, -0.25000196695327758789 ;  /* 0xbe800042181f7423 */ /* 0x000fe2000001001f */
[----:B------:R-:W-:Y:S01]  /*0e00*/  IADD3 R32, R27, -R34, RZ ;  /* 0x800000221b207210 */ /* 0x000fe20007ffe0ff */
[----:B------:R-:W-:-:S02]  /*0e10*/  FFMA.FTZ R29, R28, R29, -0.16641564667224884033 ;  /* 0xbe2a68dd1c1d7423 */ /* 0x000fc4000001001d */
[----:B------:R-:W-:Y:S01]  /*0e20*/  FFMA.FTZ R31, R24, R31, 0.33333510160446166992 ;  /* 0x3eaaaae6181f7423 */ /* 0x000fe2000001001f */
[----:B------:R-:W-:Y:S01]  /*0e30*/  FFMA.FTZ R39, R33, R26, -1 ;  /* 0xbf80000021277423 */ /* 0x000fe2000001001a */
[----:B------:R-:W-:Y:S02]  /*0e40*/  FFMA.FTZ R29, R28, R29, 0.19988867640495300293 ;  /* 0x3e4caf9e1c1d7423 */ /* 0x000fe4000001001d */
[----:B------:R-:W-:Y:S01]  /*0e50*/  FFMA.FTZ R31, R24, R31, -0.5 ;  /* 0xbf000000181f7423 */ /* 0x000fe2000001001f */
[----:B------:R-:W-:Y:S01]  /*0e60*/  FADD R32, R32, R39 ;  /* 0x0000002720207221 */ /* 0x000fe20000000000 */
[----:B------:R-:W-:Y:S02]  /*0e70*/  FFMA.FTZ R33, R28, R29, -0.25000196695327758789 ;  /* 0xbe8000421c217423 */ /* 0x000fe4000001001d */
[----:B------:R-:W-:Y:S01]  /*0e80*/  FMUL R29, R24, R31 ;  /* 0x0000001f181d7220 */ /* 0x000fe20000400000 */
[----:B0-----:R-:W-:Y:S01]  /*0e90*/  @!P0 FMUL R14, R14, R14 ;  /* 0x0000000e0e0e8220 */ /* 0x001fe20000400000 */
[----:B------:R-:W-:Y:S01]  /*0ea0*/  FFMA.FTZ R33, R28, R33, 0.33333510160446166992 ;  /* 0x3eaaaae61c217423 */ /* 0x000fe20000010021 */
[----:B------:R-:W-:Y:S01]  /*0eb0*/  FFMA.FTZ R31, R32, -R23, 0.10546888411045074463 ;  /* 0x3dd80012201f7423 */ /* 0x000fe20000010817 */
[----:B------:R-:W-:Y:S01]  /*0ec0*/  FFMA.FTZ R29, R24, R29, R24 ;  /* 0x0000001d181d7223 */ /* 0x000fe20000010018 */
[----:B------:R-:W-:Y:S01]  /*0ed0*/  FADD.FTZ.RZ R24, R14, 1 ;  /* 0x3f8000000e187421 */ /* 0x000fe2000001c000 */
[----:B------:R-:W-:Y:S01]  /*0ee0*/  FFMA.FTZ R33, R28, R33, -0.5 ;  /* 0xbf0000001c217423 */ /* 0x000fe20000010021 */
[----:B------:R-:W-:-:S03]  /*0ef0*/  FFMA.FTZ R31, R32, R31, -0.13229703903198242188 ;  /* 0xbe0778e0201f7423 */ /* 0x000fc6000001001f */
[----:B------:R-:W-:Y:S01]  /*0f00*/  IADD3 R24, R24, -0x3f400000, RZ ;  /* 0xc0c0000018187810 */ /* 0x000fe20007ffe0ff */
[----:B------:R-:W-:Y:S01]  /*0f10*/  FMUL R17, R28, R33 ;  /* 0x000000211c117220 */ /* 0x000fe20000400000 */
[----:B------:R-:W-:Y:S02]  /*0f20*/  FFMA.FTZ R31, R32, R31, 0.14491446316242218018 ;  /* 0x3e146475201f7423 */ /* 0x000fe4000001001f */
[----:B------:R-:W-:Y:S01]  /*0f30*/  LOP3.LUT R39, R24, 0xff800000, RZ, 0xc0, !PT ;  /* 0xff80000018277812 */ /* 0x000fe200078ec0ff */
[----:B------:R-:W-:Y:S01]  /*0f40*/  FFMA.FTZ R17, R28, R17, R28 ;  /* 0x000000111c117223 */ /* 0x000fe2000001001c */
[C---:B------:R-:W-:Y:S02]  /*0f50*/  FFMA.FTZ R31, R32.reuse, R31, -0.16641564667224884033 ;  /* 0xbe2a68dd201f7423 */ /* 0x040fe4000001001f */
[----:B------:R-:W-:Y:S02]  /*0f60*/  IADD3 R33, -R39, 0x40800000, RZ ;  /* 0x4080000027217810 */ /* 0x000fe40007ffe1ff */
[----:B------:R-:W-:Y:S01]  /*0f70*/  IADD3 R28, R14, -R39, RZ ;  /* 0x800000270e1c7210 */ /* 0x000fe20007ffe0ff */
[----:B------:R-:W-:-:S02]  /*0f80*/  FFMA.FTZ R31, R32, R31, 0.19988867640495300293 ;  /* 0x3e4caf9e201f7423 */ /* 0x000fc4000001001f */
[----:B------:R-:W-:Y:S02]  /*0f90*/  FFMA.FTZ R33, R33, R26, -1 ;  /* 0xbf80000021217423 */ /* 0x000fe4000001001a */
[----:B------:R-:W-:Y:S02]  /*0fa0*/  FFMA.FTZ R31, R32, R31, -0.25000196695327758789 ;  /* 0xbe800042201f7423 */ /* 0x000fe4000001001f */
[----:B------:R-:W-:Y:S01]  /*0fb0*/  FADD R28, R28, R33 ;  /* 0x000000211c1c7221 */ /* 0x000fe20000000000 */
[----:B------:R-:W-:Y:S01]  /*0fc0*/  FMUL R33, R10, 1.4426950216293334961 ;  /* 0x3fb8aa3b0a217820 */ /* 0x000fe20000400000 */
[----:B------:R-:W-:Y:S02]  /*0fd0*/  FFMA.FTZ R31, R32, R31, 0.33333510160446166992 ;  /* 0x3eaaaae6201f7423 */ /* 0x000fe4000001001f */
[----:B------:R-:W-:Y:S02]  /*0fe0*/  FFMA.FTZ R41, R28, -R23, 0.10546888411045074463 ;  /* 0x3dd800121c297423 */ /* 0x000fe40000010817 */
[----:B------:R-:W-:Y:S01]  /*0ff0*/  FSETP.GEU.AND P0, PT, R33, -126, PT ;  /* 0xc2fc00002100780b */ /* 0x000fe20003f0e000 */
[----:B------:R-:W-:Y:S01]  /*1000*/  FFMA.FTZ R31, R32, R31, -0.5 ;  /* 0xbf000000201f7423 */ /* 0x000fe2000001001f */
[----:B------:R-:W-:-:S03]  /*1010*/  FFMA.FTZ R41, R28, R41, -0.13229703903198242188 ;  /* 0xbe0778e01c297423 */ /* 0x000fc60000010029 */
[----:B------:R-:W-:Y:S01]  /*1020*/  FMUL R31, R32, R31 ;  /* 0x0000001f201f7220 */ /* 0x000fe20000400000 */
[----:B------:R-:W-:-:S03]  /*1030*/  FFMA.FTZ R41, R28, R41, 0.14491446316242218018 ;  /* 0x3e1464751c297423 */ /* 0x000fc60000010029 */
[----:B------:R-:W-:Y:S01]  /*1040*/  FFMA.FTZ R31, R32, R31, R32 ;  /* 0x0000001f201f7223 */ /* 0x000fe20000010020 */
[----:B------:R-:W-:-:S03]  /*1050*/  FFMA.FTZ R41, R28, R41, -0.16641564667224884033 ;  /* 0xbe2a68dd1c297423 */ /* 0x000fc60000010029 */
[----:B------:R-:W-:Y:S01]  /*1060*/  @!P0 FMUL R33, R33, 0.5 ;  /* 0x3f00000021218820 */ /* 0x000fe20000400000 */
[----:B------:R-:W-:-:S03]  /*1070*/  FFMA.FTZ R41, R28, R41, 0.19988867640495300293 ;  /* 0x3e4caf9e1c297423 */ /* 0x000fc60000010029 */
[----:B------:R-:W0:Y:S01]  /*1080*/  MUFU.EX2 R24, R33 ;  /* 0x0000002100187308 */ /* 0x000e220000000800 */
[----:B------:R-:W-:-:S04]  /*1090*/  FFMA.FTZ R41, R28, R41, -0.25000196695327758789 ;  /* 0xbe8000421c297423 */ /* 0x000fc80000010029 */
[----:B------:R-:W-:-:S04]  /*10a0*/  FFMA.FTZ R41, R28, R41, 0.33333510160446166992 ;  /* 0x3eaaaae61c297423 */ /* 0x000fc80000010029 */
[----:B------:R-:W-:-:S04]  /*10b0*/  FFMA.FTZ R41, R28, R41, -0.5 ;  /* 0xbf0000001c297423 */ /* 0x000fc80000010029 */
[----:B------:R-:W-:Y:S01]  /*10c0*/  FMUL R41, R28, R41 ;  /* 0x000000291c297220 */ /* 0x000fe20000400000 */
[----:B0-----:R-:W-:Y:S01]  /*10d0*/  @!P0 FMUL R24, R24, R24 ;  /* 0x0000001818188220 */ /* 0x001fe20000400000 */
[----:B------:R-:W-:Y:S02]  /*10e0*/  ISETP.GE.U32.AND P0, PT, R11, 0x7f800000, PT ;  /* 0x7f8000000b00780c */ /* 0x000fe40003f06070 */
[----:B------:R-:W-:Y:S01]  /*10f0*/  FFMA.FTZ R32, R28, R41, R28 ;  /* 0x000000291c207223 */ /* 0x000fe2000001001c */
[----:B------:R-:W-:Y:S01]  /*1100*/  FMUL R28, R13, 1.1920928955078125e-07 ;  /* 0x340000000d1c7820 */ /* 0x000fe20000400000 */
[----:B------:R-:W-:-:S03]  /*1110*/  FADD.FTZ.RZ R41, R24, 1 ;  /* 0x3f80000018297421 */ /* 0x000fc6000001c000 */
[----:B------:R-:W-:Y:S02]  /*1120*/  FFMA.FTZ R21, R28, 0.69314718246459960938, R21 ;  /* 0x3f3172181c157823 */ /* 0x000fe40000010015 */
[----:B------:R-:W-:-:S04]  /*1130*/  IADD3 R13, R41, -0x3f400000, RZ ;  /* 0xc0c00000290d7810 */ /* 0x000fc80007ffe0ff */
[----:B------:R-:W-:Y:S01]  /*1140*/  LOP3.LUT R13, R13, 0xff800000, RZ, 0xc0, !PT ;  /* 0xff8000000d0d7812 */ /* 0x000fe200078ec0ff */
[----:B------:R-:W-:Y:S06]  /*1150*/  @!P0 BRA `(.L_x_1) ;  /* 0x0000000000148947 */ /* 0x000fec0003800000 */
[----:B------:R-:W-:-:S13]  /*1160*/  ISETP.GE.AND P0, PT, R11, -0x407fffff, PT ;  /* 0xbf8000010b00780c */ /* 0x000fda0003f06270 */
[----:B------:R-:W-:-:S05]  /*1170*/  @P0 MOV R28, 0x7f800000 ;  /* 0x7f800000001c0802 */ /* 0x000fca0000000f00 */
[C---:B------:R-:W-:Y:S01]  /*1180*/  @P0 FFMA.FTZ R21, R11.reuse, R28, +INF ;  /* 0x7f8000000b150423 */ /* 0x040fe2000001001c */
[----:B------:R-:W-:-:S04]  /*1190*/  FSETP.NEU.AND P0, PT, R11, RZ, PT ;  /* 0x000000ff0b00720b */ /* 0x000fc80003f0d000 */
[----:B------:R-:W-:-:S09]  /*11a0*/  FSEL R21, R21, -RZ, P0 ;  /* 0x800000ff15157208 */ /* 0x000fd20000000000 */
.L_x_1:
[----:B------:R-:W-:Y:S05]  /*11b0*/  BSYNC B0 ;  /* 0x0000000000007941 */ /* 0x000fea0003800000 */
.L_x_0:
[----:B------:R-:W-:Y:S01]  /*11c0*/  IADD3 R11, -R13, 0x40800000, RZ ;  /* 0x408000000d0b7810 */ /* 0x000fe20007ffe1ff */
[----:B------:R-:W-:Y:S01]  /*11d0*/  FADD R28, R0, -R15 ;  /* 0x8000000f001c7221 */ /* 0x000fe20000000000 */
[----:B------:R-:W-:Y:S01]  /*11e0*/  IADD3 R0, R24, -R13, RZ ;  /* 0x8000000d18007210 */ /* 0x000fe20007ffe0ff */
[----:B------:R-:W-:Y:S01]  /*11f0*/  BSSY B0, `(.L_x_2) ;  /* 0x0000024000007945 */ /* 0x000fe20003800000 */
[----:B------:R-:W-:Y:S01]  /*1200*/  I2FP.F32.S32 R42, R42 ;  /* 0x0000002a002a7245 */ /* 0x000fe20000201400 */
[----:B------:R-:W-:Y:S01]  /*1210*/  FFMA.FTZ R11, R11, R26, -1 ;  /* 0xbf8000000b0b7423 */ /* 0x000fe2000001001a */
[----:B------:R-:W-:Y:S01]  /*1220*/  FMUL R28, R43, R28 ;  /* 0x0000001c2b1c7220 */ /* 0x000fe20000400000 */
[----:B------:R-:W-:Y:S02]  /*1230*/  I2FP.F32.S32 R30, R30 ;  /* 0x0000001e001e7245 */ /* 0x000fe40000201400 */
[----:B------:R-:W-:Y:S01]  /*1240*/  FADD R0, R0, R11 ;  /* 0x0000000b00007221 */ /* 0x000fe20000000000 */
[----:B------:R-:W-:Y:S01]  /*1250*/  FFMA R11, R28, R44, R19 ;  /* 0x0000002c1c0b7223 */ /* 0x000fe20000000013 */
[----:B------:R-:W-:Y:S01]  /*1260*/  FMUL R45, R42, 1.1920928955078125e-07 ;  /* 0x340000002a2d7820 */ /* 0x000fe20000400000 */
[----:B------:R-:W-:Y:S01]  /*1270*/  FMUL R30, R30, 1.1920928955078125e-07 ;  /* 0x340000001e1e7820 */ /* 0x000fe20000400000 */
[----:B------:R-:W-:Y:S01]  /*1280*/  FFMA.FTZ R33, R0, -R23, 0.10546888411045074463 ;  /* 0x3dd8001200217423 */ /* 0x000fe20000010817 */
[----:B------:R-:W-:-:S02]  /*1290*/  FMUL R41, R11, 1.4426950216293334961 ;  /* 0x3fb8aa3b0b297820 */ /* 0x000fc40000400000 */
[----:B------:R-:W-:Y:S01]  /*12a0*/  FFMA.FTZ R30, R30, 0.69314718246459960938, R17 ;  /* 0x3f3172181e1e7823 */ /* 0x000fe20000010011 */
[C---:B------:R-:W-:Y:S02]  /*12b0*/  FFMA.FTZ R33, R0.reuse, R33, -0.13229703903198242188 ;  /* 0xbe0778e000217423 */ /* 0x040fe40000010021 */
[----:B------:R-:W-:Y:S02]  /*12c0*/  FSETP.GEU.AND P0, PT, R41, -126, PT ;  /* 0xc2fc00002900780b */ /* 0x000fe40003f0e000 */
[----:B------:R-:W-:-:S04]  /*12d0*/  FFMA.FTZ R33, R0, R33, 0.14491446316242218018 ;  /* 0x3e14647500217423 */ /* 0x000fc80000010021 */
[----:B------:R-:W-:-:S04]  /*12e0*/  FFMA.FTZ R33, R0, R33, -0.16641564667224884033 ;  /* 0xbe2a68dd00217423 */ /* 0x000fc80000010021 */
[----:B------:R-:W-:-:S03]  /*12f0*/  FFMA.FTZ R33, R0, R33, 0.19988867640495300293 ;  /* 0x3e4caf9e00217423 */ /* 0x000fc60000010021 */
[----:B------:R-:W-:Y:S01]  /*1300*/  @!P0 FMUL R41, R41, 0.5 ;  /* 0x3f00000029298820 */ /* 0x000fe20000400000 */
[----:B------:R-:W-:-:S03]  /*1310*/  FFMA.FTZ R33, R0, R33, -0.25000196695327758789 ;  /* 0xbe80004200217423 */ /* 0x000fc60000010021 */
[----:B------:R-:W0:Y:S01]  /*1320*/  MUFU.EX2 R28, R41 ;  /* 0x00000029001c7308 */ /* 0x000e220000000800 */
[----:B------:R-:W-:-:S04]  /*1330*/  FFMA.FTZ R33, R0, R33, 0.33333510160446166992 ;  /* 0x3eaaaae600217423 */ /* 0x000fc80000010021 */
[----:B------:R-:W-:-:S04]  /*1340*/  FFMA.FTZ R33, R0, R33, -0.5 ;  /* 0xbf00000000217423 */ /* 0x000fc80000010021 */
[----:B------:R-:W-:-:S04]  /*1350*/  FMUL R33, R0, R33 ;  /* 0x0000002100217220 */ /* 0x000fc80000400000 */
[----:B------:R-:W-:Y:S01]  /*1360*/  FFMA.FTZ R33, R0, R33, R0 ;  /* 0x0000002100217223 */ /* 0x000fe20000010000 */
[----:B------:R-:W-:Y:S01]  /*1370*/  FFMA.FTZ R0, R45, 0.69314718246459960938, R40 ;  /* 0x3f3172182d007823 */ /* 0x000fe20000010028 */
[----:B0-----:R-:W-:Y:S01]  /*1380*/  @!P0 FMUL R28, R28, R28 ;  /* 0x0000001c1c1c8220 */ /* 0x001fe20000400000 */
[----:B------:R-:W-:-:S03]  /*1390*/  ISETP.GE.U32.AND P0, PT, R25, 0x7f800000, PT ;  /* 0x7f8000001900780c */ /* 0x000fc60003f06070 */
[----:B------:R-:W-:-:S05]  /*13a0*/  FADD.FTZ.RZ R40, R28, 1 ;  /* 0x3f8000001c287421 */ /* 0x000fca000001c000 */
        /* <DEDUP_REMOVED lines=8> */
.L_x_3:
[----:B------:R-:W-:Y:S05]  /*1430*/  BSYNC B0 ;  /* 0x0000000000007941 */ /* 0x000fea0003800000 */
.L_x_2:
        /* <DEDUP_REMOVED lines=13> */
[----:B------:R-:W-:Y:S01]  /*1510*/  FMUL R41, R12, 1.4426950216293334961 ;  /* 0x3fb8aa3b0c297820 */ /* 0x000fe20000400000 */
[----:B------:R-:W-:Y:S01]  /*1520*/  FFMA.FTZ R31, R42, 0.69314718246459960938, R31 ;  /* 0x3f3172182a1f7823 */ /* 0x000fe2000001001f */
[----:B------:R-:W-:Y:S01]  /*1530*/  FFMA.FTZ R32, R39, 0.69314718246459960938, R32 ;  /* 0x3f31721827207823 */ /* 0x000fe20000010020 */
[----:B------:R-:W-:Y:S01]  /*1540*/  FFMA.FTZ R25, R40, R25, -0.13229703903198242188 ;  /* 0xbe0778e028197423 */ /* 0x000fe20000010019 */
[----:B------:R-:W-:-:S02]  /*1550*/  I2FP.F32.S32 R13, R13 ;  /* 0x0000000d000d7245 */ /* 0x000fc40000201400 */
[----:B------:R-:W-:Y:S01]  /*1560*/  FSETP.GEU.AND P0, PT, R41, -126, PT ;  /* 0xc2fc00002900780b */ /* 0x000fe20003f0e000 */
[----:B------:R-:W-:Y:S01]  /*1570*/  FFMA.FTZ R25, R40, R25, 0.14491446316242218018 ;  /* 0x3e14647528197423 */ /* 0x000fe20000010019 */
[----:B------:R-:W-:-:S03]  /*1580*/  I2FP.F32.S32 R35, R35 ;  /* 0x0000002300237245 */ /* 0x000fc60000201400 */
[----:B------:R-:W-:-:S04]  /*1590*/  FFMA.FTZ R25, R40, R25, -0.16641564667224884033 ;  /* 0xbe2a68dd28197423 */ /* 0x000fc80000010019 */
[----:B------:R-:W-:-:S04]  /*15a0*/  FFMA.FTZ R25, R40, R25, 0.19988867640495300293 ;  /* 0x3e4caf9e28197423 */ /* 0x000fc80000010019 */
[----:B------:R-:W-:Y:S01]  /*15b0*/  @!P0 FMUL R41, R41, 0.5 ;  /* 0x3f00000029298820 */ /* 0x000fe20000400000 */
[----:B------:R-:W-:-:S03]  /*15c0*/  FFMA.FTZ R45, R40, R25, -0.25000196695327758789 ;  /* 0xbe800042282d7423 */ /* 0x000fc60000010019 */
[----:B------:R0:W1:Y:S01]  /*15d0*/  MUFU.EX2 R25, R41 ;  /* 0x0000002900197308 */ /* 0x0000620000000800 */
[----:B------:R-:W-:-:S04]  /*15e0*/  FFMA.FTZ R45, R40, R45, 0.33333510160446166992 ;  /* 0x3eaaaae6282d7423 */ /* 0x000fc8000001002d */
[----:B------:R-:W-:-:S04]  /*15f0*/  FFMA.FTZ R45, R40, R45, -0.5 ;  /* 0xbf000000282d7423 */ /* 0x000fc8000001002d */
[----:B------:R-:W-:Y:S01]  /*1600*/  FMUL R45, R40, R45 ;  /* 0x0000002d282d7220 */ /* 0x000fe20000400000 */
[----:B0-----:R-:W-:Y:S01]  /*1610*/  FADD R41, R22, -R15 ;  /* 0x8000000f16297221 */ /* 0x001fe20000000000 */
[----:B------:R-:W-:Y:S02]  /*1620*/  FMUL R22, R13, 1.1920928955078125e-07 ;  /* 0x340000000d167820 */ /* 0x000fe40000400000 */
[----:B------:R-:W-:Y:S01]  /*1630*/  FFMA.FTZ R34, R40, R45, R40 ;  /* 0x0000002d28227223 */ /* 0x000fe20000010028 */
[----:B------:R-:W-:Y:S01]  /*1640*/  FMUL R13, R43, R41 ;  /* 0x000000292b0d7220 */ /* 0x000fe20000400000 */
[----:B-1----:R-:W-:Y:S01]  /*1650*/  @!P0 FMUL R25, R25, R25 ;  /* 0x0000001919198220 */ /* 0x002fe20000400000 */
[----:B------:R-:W-:Y:S01]  /*1660*/  FFMA.FTZ R33, R22, 0.69314718246459960938, R33 ;  /* 0x3f31721816217823 */ /* 0x000fe20000010021 */
[----:B------:R-:W-:Y:S01]  /*1670*/  ISETP.GE.U32.AND P0, PT, R38, 0x7f800000, PT ;  /* 0x7f8000002600780c */ /* 0x000fe20003f06070 */
[----:B------:R-:W-:Y:S01]  /*1680*/  FFMA R13, R13, R44, R19 ;  /* 0x0000002c0d0d7223 */ /* 0x000fe20000000013 */
[----:B------:R-:W-:-:S03]  /*1690*/  FADD.FTZ.RZ R40, R25, 1 ;  /* 0x3f80000019287421 */ /* 0x000fc6000001c000 */
[----:B------:R-:W-:Y:S02]  /*16a0*/  FMUL R22, R13, 1.4426950216293334961 ;  /* 0x3fb8aa3b0d167820 */ /* 0x000fe40000400000 */
[----:B------:R-:W-:-:S03]  /*16b0*/  IADD3 R40, R40, -0x3f400000, RZ ;  /* 0xc0c0000028287810 */ /* 0x000fc60007ffe0ff */
[----:B------:R-:W-:Y:S02]  /*16c0*/  FSETP.GEU.AND P1, PT, R22, -126, PT ;  /* 0xc2fc00001600780b */ /* 0x000fe40003f2e000 */
[----:B------:R-:W-:-:S04]  /*16d0*/  LOP3.LUT R42, R40, 0xff800000, RZ, 0xc0, !PT ;  /* 0xff800000282a7812 */ /* 0x000fc800078ec0ff */
[----:B------:R-:W-:Y:S02]  /*16e0*/  IADD3 R39, -R42, 0x40800000, RZ ;  /* 0x408000002a277810 */ /* 0x000fe40007ffe1ff */
[----:B------:R-:W-:-:S03]  /*16f0*/  IADD3 R40, R25, -R42, RZ ;  /* 0x8000002a19287210 */ /* 0x000fc60007ffe0ff */
[----:B------:R-:W-:Y:S02]  /*1700*/  FFMA.FTZ R39, R39, R26, -1 ;  /* 0xbf80000027277423 */ /* 0x000fe4000001001a */
[----:B------:R-:W-:Y:S02]  /*1710*/  @!P1 FMUL R22, R22, 0.5 ;  /* 0x3f00000016169820 */ /* 0x000fe40000400000 */
[----:B------:R-:W-:-:S04]  /*1720*/  FADD R40, R40, R39 ;  /* 0x0000002728287221 */ /* 0x000fc80000000000 */
[C---:B------:R-:W-:Y:S01]  /*1730*/  FFMA.FTZ R39, R40.reuse, -R23, 0.10546888411045074463 ;  /* 0x3dd8001228277423 */ /* 0x040fe20000010817 */
[----:B------:R-:W0:Y:S03]  /*1740*/  MUFU.EX2 R22, R22 ;  /* 0x0000001600167308 */ /* 0x000e260000000800 */
[----:B------:R-:W-:-:S04]  /*1750*/  FFMA.FTZ R39, R40, R39, -0.13229703903198242188 ;  /* 0xbe0778e028277423 */ /* 0x000fc80000010027 */
[----:B------:R-:W-:-:S04]  /*1760*/  FFMA.FTZ R39, R40, R39, 0.14491446316242218018 ;  /* 0x3e14647528277423 */ /* 0x000fc80000010027 */
[----:B------:R-:W-:-:S04]  /*1770*/  FFMA.FTZ R39, R40, R39, -0.16641564667224884033 ;  /* 0xbe2a68dd28277423 */ /* 0x000fc80000010027 */
[----:B------:R-:W-:-:S04]  /*1780*/  FFMA.FTZ R39, R40, R39, 0.19988867640495300293 ;  /* 0x3e4caf9e28277423 */ /* 0x000fc80000010027 */
[----:B------:R-:W-:-:S04]  /*1790*/  FFMA.FTZ R39, R40, R39, -0.25000196695327758789 ;  /* 0xbe80004228277423 */ /* 0x000fc80000010027 */
[----:B------:R-:W-:-:S04]  /*17a0*/  FFMA.FTZ R39, R40, R39, 0.33333510160446166992 ;  /* 0x3eaaaae628277423 */ /* 0x000fc80000010027 */
[----:B------:R-:W-:-:S04]  /*17b0*/  FFMA.FTZ R39, R40, R39, -0.5 ;  /* 0xbf00000028277423 */ /* 0x000fc80000010027 */
[----:B------:R-:W-:Y:S01]  /*17c0*/  FMUL R41, R40, R39 ;  /* 0x0000002728297220 */ /* 0x000fe20000400000 */
[----:B------:R-:W-:-:S03]  /*17d0*/  FMUL R39, R35, 1.1920928955078125e-07 ;  /* 0x3400000023277820 */ /* 0x000fc60000400000 */
[----:B------:R-:W-:Y:S01]  /*17e0*/  FFMA.FTZ R35, R40, R41, R40 ;  /* 0x0000002928237223 */ /* 0x000fe20000010028 */
[----:B------:R-:W-:Y:S01]  /*17f0*/  FFMA.FTZ R29, R39, 0.69314718246459960938, R29 ;  /* 0x3f317218271d7823 */ /* 0x000fe2000001001d */
[----:B0-----:R-:W-:Y:S06]  /*1800*/  @!P0 BRA `(.L_x_5) ;  /* 0x0000000000148947 */ /* 0x001fec0003800000 */
[----:B------:R-:W-:-:S13]  /*1810*/  ISETP.GE.AND P0, PT, R38, -0x407fffff, PT ;  /* 0xbf8000012600780c */ /* 0x000fda0003f06270 */
[----:B------:R-:W-:-:S05]  /*1820*/  @P0 MOV R39, 0x7f800000 ;  /* 0x7f80000000270802 */ /* 0x000fca0000000f00 */
[C---:B------:R-:W-:Y:S01]  /*1830*/  @P0 FFMA.FTZ R29, R38.reuse, R39, +INF ;  /* 0x7f800000261d0423 */ /* 0x040fe20000010027 */
[----:B------:R-:W-:-:S04]  /*1840*/  FSETP.NEU.AND P0, PT, R38, RZ, PT ;  /* 0x000000ff2600720b */ /* 0x000fc80003f0d000 */
[----:B------:R-:W-:-:S09]  /*1850*/  FSEL R29, R29, -RZ, P0 ;  /* 0x800000ff1d1d7208 */ /* 0x000fd20000000000 */
.L_x_5:
[----:B------:R-:W-:Y:S05]  /*1860*/  BSYNC B0 ;  /* 0x0000000000007941 */ /* 0x000fea0003800000 */
.L_x_4:
[----:B------:R-:W-:Y:S01]  /*1870*/  ISETP.GE.U32.AND P0, PT, R37, 0x7f800000, PT ;  /* 0x7f8000002500780c */ /* 0x000fe20003f06070 */
[----:B------:R-:W-:Y:S01]  /*1880*/  @!P1 FMUL R22, R22, R22 ;  /* 0x0000001616169220 */ /* 0x000fe20000400000 */
[----:B------:R-:W-:Y:S01]  /*1890*/  BSSY B0, `(.L_x_6) ;  /* 0x000000a000007945 */ /* 0x000fe20003800000 */
[----:B------:R-:W-:Y:S02]  /*18a0*/  ISETP.GE.U32.AND P1, PT, R27, 0x7f800000, PT ;  /* 0x7f8000001b00780c */ /* 0x000fe40003f26070 */
[----:B------:R-:W-:-:S05]  /*18b0*/  FADD.FTZ.RZ R38, R22, 1 ;  /* 0x3f80000016267421 */ /* 0x000fca000001c000 */
[----:B------:R-:W-:-:S03]  /*18c0*/  IADD3 R38, R38, -0x3f400000, RZ ;  /* 0xc0c0000026267810 */ /* 0x000fc60007ffe0ff */
[----:B------:R-:W-:Y:S05]  /*18d0*/  @!P0 BRA `(.L_x_7) ;  /* 0x0000000000148947 */ /* 0x000fea0003800000 */
[----:B------:R-:W-:-:S13]  /*18e0*/  ISETP.GE.AND P0, PT, R37, -0x407fffff, PT ;  /* 0xbf8000012500780c */ /* 0x000fda0003f06270 */
[----:B------:R-:W-:-:S05]  /*18f0*/  @P0 MOV R40, 0x7f800000 ;  /* 0x7f80000000280802 */ /* 0x000fca0000000f00 */
[C---:B------:R-:W-:Y:S01]  /*1900*/  @P0 FFMA.FTZ R30, R37.reuse, R40, +INF ;  /* 0x7f800000251e0423 */ /* 0x040fe20000010028 */
[----:B------:R-:W-:-:S04]  /*1910*/  FSETP.NEU.AND P0, PT, R37, RZ, PT ;  /* 0x000000ff2500720b */ /* 0x000fc80003f0d000 */
[----:B------:R-:W-:-:S09]  /*1920*/  FSEL R30, R30, -RZ, P0 ;  /* 0x800000ff1e1e7208 */ /* 0x000fd20000000000 */
.L_x_7:
[----:B------:R-:W-:Y:S05]  /*1930*/  BSYNC B0 ;  /* 0x0000000000007941 */ /* 0x000fea0003800000 */
.L_x_6:
[----:B------:R-:W-:Y:S01]  /*1940*/  BSSY B0, `(.L_x_8) ;  /* 0x0000008000007945 */ /* 0x000fe20003800000 */
[----:B------:R-:W-:-:S03]  /*1950*/  LOP3.LUT R41, R38, 0xff800000, RZ, 0xc0, !PT ;  /* 0xff80000026297812 */ /* 0x000fc600078ec0ff */
[----:B------:R-:W-:Y:S05]  /*1960*/  @!P1 BRA `(.L_x_9) ;  /* 0x0000000000149947 */ /* 0x000fea0003800000 */
[----:B------:R-:W-:-:S13]  /*1970*/  ISETP.GE.AND P0, PT, R27, -0x407fffff, PT ;  /* 0xbf8000011b00780c */ /* 0x000fda0003f06270 */
[----:B------:R-:W-:-:S05]  /*1980*/  @P0 MOV R38, 0x7f800000 ;  /* 0x7f80000000260802 */ /* 0x000fca0000000f00 */
[C---:B------:R-:W-:Y:S01]  /*1990*/  @P0 FFMA.FTZ R31, R27.reuse, R38, +INF ;  /* 0x7f8000001b1f0423 */ /* 0x040fe20000010026 */
[----:B------:R-:W-:-:S04]  /*19a0*/  FSETP.NEU.AND P0, PT, R27, RZ, PT ;  /* 0x000000ff1b00720b */ /* 0x000fc80003f0d000 */
[----:B------:R-:W-:-:S09]  /*19b0*/  FSEL R31, R31, -RZ, P0 ;  /* 0x800000ff1f1f7208 */ /* 0x000fd20000000000 */
.L_x_9:
[----:B------:R-:W-:Y:S05]  /*19c0*/  BSYNC B0 ;  /* 0x0000000000007941 */ /* 0x000fea0003800000 */
.L_x_8:
[----:B------:R-:W-:Y:S01]  /*19d0*/  ISETP.GE.U32.AND P0, PT, R14, 0x7f800000, PT ;  /* 0x7f8000000e00780c */ /* 0x000fe20003f06070 */
[----:B------:R-:W-:Y:S01]  /*19e0*/  FADD R40, R36, -R15 ;  /* 0x8000000f24287221 */ /* 0x000fe20000000000 */
[----:B------:R-:W-:Y:S01]  /*19f0*/  IADD3 R27, -R41, 0x40800000, RZ ;  /* 0x40800000291b7810 */ /* 0x000fe20007ffe1ff */
[----:B------:R-:W-:Y:S01]  /*1a00*/  BSSY B0, `(.L_x_10) ;  /* 0x000000c000007945 */ /* 0x000fe20003800000 */
[----:B------:R-:W-:Y:S01]  /*1a10*/  ISETP.GE.U32.AND P1, PT, R24, 0x7f800000, PT ;  /* 0x7f8000001800780c */ /* 0x000fe20003f26070 */
[----:B------:R-:W-:Y:S02]  /*1a20*/  FMUL R40, R43, R40 ;  /* 0x000000282b287220 */ /* 0x000fe40000400000 */
[----:B------:R-:W-:Y:S01]  /*1a30*/  FFMA.FTZ R38, R27, R26, -1 ;  /* 0xbf8000001b267423 */ /* 0x000fe2000001001a */
[----:B------:R-:W-:-:S05]  /*1a40*/  IADD3 R27, R22, -R41, RZ ;  /* 0x80000029161b7210 */ /* 0x000fca0007ffe0ff */
[----:B------:R-:W-:Y:S01]  /*1a50*/  FADD R36, R27, R38 ;  /* 0x000000261b247221 */ /* 0x000fe20000000000 */
[----:B------:R-:W-:Y:S06]  /*1a60*/  @!P0 BRA `(.L_x_11) ;  /* 0x0000000000148947 */ /* 0x000fec0003800000 */
[----:B------:R-:W-:-:S13]  /*1a70*/  ISETP.GE.AND P0, PT, R14, -0x407fffff, PT ;  /* 0xbf8000010e00780c */ /* 0x000fda0003f06270 */
[----:B------:R-:W-:-:S05]  /*1a80*/  @P0 MOV R27, 0x7f800000 ;  /* 0x7f800000001b0802 */ /* 0x000fca0000000f00 */
[C---:B------:R-:W-:Y:S01]  /*1a90*/  @P0 FFMA.FTZ R32, R14.reuse, R27, +INF ;  /* 0x7f8000000e200423 */ /* 0x040fe2000001001b */
[----:B------:R-:W-:-:S04]  /*1aa0*/  FSETP.NEU.AND P0, PT, R14, RZ, PT ;  /* 0x000000ff0e00720b */ /* 0x000fc80003f0d000 */
[----:B------:R-:W-:-:S09]  /*1ab0*/  FSEL R32, R32, -RZ, P0 ;  /* 0x800000ff20207208 */ /* 0x000fd20000000000 */
.L_x_11:
[----:B------:R-:W-:Y:S05]  /*1ac0*/  BSYNC B0 ;  /* 0x0000000000007941 */ /* 0x000fea0003800000 */
.L_x_10:
[----:B------:R-:W-:Y:S01]  /*1ad0*/  BSSY B0, `(.L_x_12) ;  /* 0x0000009000007945 */ /* 0x000fe20003800000 */
[----:B------:R-:W-:Y:S01]  /*1ae0*/  FFMA R14, R40, R44, R19 ;  /* 0x0000002c280e7223 */ /* 0x000fe20000000013 */
[----:B------:R-:W-:Y:S02]  /*1af0*/  FFMA.FTZ R27, R36, -R23, 0.10546888411045074463 ;  /* 0x3dd80012241b7423 */ /* 0x000fe40000010817 */
[----:B------:R-:W-:Y:S05]  /*1b00*/  @!P1 BRA `(.L_x_13) ;  /* 0x0000000000149947 */ /* 0x000fea0003800000 */
[----:B------:R-:W-:-:S13]  /*1b10*/  ISETP.GE.AND P0, PT, R24, -0x407fffff, PT ;  /* 0xbf8000011800780c */ /* 0x000fda0003f06270 */
[----:B------:R-:W-:-:S05]  /*1b20*/  @P0 MOV R37, 0x7f800000 ;  /* 0x7f80000000250802 */ /* 0x000fca0000000f00 */
[C---:B------:R-:W-:Y:S01]  /*1b30*/  @P0 FFMA.FTZ R33, R24.reuse, R37, +INF ;  /* 0x7f80000018210423 */ /* 0x040fe20000010025 */
[----:B------:R-:W-:-:S04]  /*1b40*/  FSETP.NEU.AND P0, PT, R24, RZ, PT ;  /* 0x000000ff1800720b */ /* 0x000fc80003f0d000 */
[----:B------:R-:W-:-:S09]  /*1b50*/  FSEL R33, R33, -RZ, P0 ;  /* 0x800000ff21217208 */ /* 0x000fd20000000000 */
.L_x_13:
[----:B------:R-:W-:Y:S05]  /*1b60*/  BSYNC B0 ;  /* 0x0000000000007941 */ /* 0x000fea0003800000 */
.L_x_12:
[----:B------:R-:W-:Y:S01]  /*1b70*/  FMUL R39, R14, 1.4426950216293334961 ;  /* 0x3fb8aa3b0e277820 */ /* 0x000fe20000400000 */
[C---:B------:R-:W-:Y:S01]  /*1b80*/  FFMA.FTZ R27, R36.reuse, R27, -0.13229703903198242188 ;  /* 0xbe0778e0241b7423 */ /* 0x040fe2000001001b */
[----:B------:R-:W0:Y:S01]  /*1b90*/  LDS R40, [R18] ;  /* 0x0000000012287984 */ /* 0x000e220000000800 */
[----:B------:R-:W-:Y:S01]  /*1ba0*/  I2FP.F32.S32 R17, R17 ;  /* 0x0000001100117245 */ /* 0x000fe20000201400 */
[----:B------:R-:W-:Y:S01]  /*1bb0*/  BSSY B0, `(.L_x_14) ;  /* 0x000006a000007945 */ /* 0x000fe20003800000 */
[----:B------:R-:W-:Y:S01]  /*1bc0*/  FSETP.GEU.AND P0, PT, R39, -126, PT ;  /* 0xc2fc00002700780b */ /* 0x000fe20003f0e000 */
[C---:B------:R-:W-:Y:S01]  /*1bd0*/  FFMA.FTZ R27, R36.reuse, R27, 0.14491446316242218018 ;  /* 0x3e146475241b7423 */ /* 0x040fe2000001001b */
[----:B------:R-:W1:Y:S01]  /*1be0*/  LDS R24, [R18+0x808] ;  /* 0x0008080012187984 */ /* 0x000e620000000800 */
[----:B------:R-:W-:Y:S01]  /*1bf0*/  FMUL R17, R17, 1.1920928955078125e-07 ;  /* 0x3400000011117820 */ /* 0x000fe20000400000 */
[----:B------:R-:W-:Y:S01]  /*1c00*/  I2FP.F32.S32 R42, R42 ;  /* 0x0000002a002a7245 */ /* 0x000fe20000201400 */
[C---:B------:R-:W-:Y:S01]  /*1c10*/  FFMA.FTZ R37, R36.reuse, R27, -0.16641564667224884033 ;  /* 0xbe2a68dd24257423 */ /* 0x040fe2000001001b */
[----:B------:R-:W2:Y:S01]  /*1c20*/  LDS R38, [R18+0xc0c] ;  /* 0x000c0c0012267984 */ /* 0x000ea20000000800 */
[----:B------:R-:W-:Y:S01]  /*1c30*/  FFMA.FTZ R34, R17, 0.69314718246459960938, R34 ;  /* 0x3f31721811227823 */ /* 0x000fe20000010022 */
[----:B------:R-:W-:Y:S01]  /*1c40*/  I2FP.F32.S32 R41, R41 ;  /* 0x0000002900297245 */ /* 0x000fe20000201400 */
[----:B------:R-:W-:Y:S01]  /*1c50*/  FFMA.FTZ R37, R36, R37, 0.19988867640495300293 ;  /* 0x3e4caf9e24257423 */ /* 0x000fe20000010025 */
[----:B------:R1:W3:Y:S01]  /*1c60*/  LDS R27, [R18+0x404] ;  /* 0x00040400121b7984 */ /* 0x0002e20000000800 */
[----:B------:R-:W-:Y:S01]  /*1c70*/  FMUL R42, R42, 1.1920928955078125e-07 ;  /* 0x340000002a2a7820 */ /* 0x000fe20000400000 */
[----:B------:R-:W-:Y:S01]  /*1c80*/  ISETP.GE.U32.AND P4, PT, R28, 0x7f800000, PT ;  /* 0x7f8000001c00780c */ /* 0x000fe20003f86070 */
[----:B------:R-:W-:Y:S01]  /*1c90*/  @!P0 FMUL R39, R39, 0.5 ;  /* 0x3f00000027278820 */ /* 0x000fe20000400000 */
[----:B------:R-:W-:Y:S01]  /*1ca0*/  FFMA.FTZ R45, R36, R37, -0.25000196695327758789 ;  /* 0xbe800042242d7423 */ /* 0x000fe20000010025 */
[----:B------:R-:W-:Y:S01]  /*1cb0*/  FFMA.FTZ R35, R42, 0.69314718246459960938, R35 ;  /* 0x3f3172182a237823 */ /* 0x000fe20000010023 */
[----:B------:R-:W-:Y:S01]  /*1cc0*/  FMUL R41, R41, 1.1920928955078125e-07 ;  /* 0x3400000029297820 */ /* 0x000fe20000400000 */
[----:B------:R4:W5:Y:S01]  /*1cd0*/  MUFU.EX2 R37, R39 ;  /* 0x0000002700257308 */ /* 0x0009620000000800 */
[----:B------:R-:W-:Y:S01]  /*1ce0*/  FFMA.FTZ R45, R36, R45, 0.33333510160446166992 ;  /* 0x3eaaaae6242d7423 */ /* 0x000fe2000001002d */
[----:B------:R-:W-:-:S03]  /*1cf0*/  ISETP.GE.U32.AND P2, PT, R22, 0x7f800000, PT ;  /* 0x7f8000001600780c */ /* 0x000fc60003f46070 */
[----:B------:R-:W-:Y:S01]  /*1d00*/  FFMA.FTZ R45, R36, R45, -0.5 ;  /* 0xbf000000242d7423 */ /* 0x000fe2000001002d */
[----:B----4-:R-:W-:-:S03]  /*1d10*/  FADD R39, R16, -R15 ;  /* 0x8000000f10277221 */ /* 0x010fc60000000000 */
[----:B------:R-:W-:-:S04]  /*1d20*/  FMUL R45, R36, R45 ;  /* 0x0000002d242d7220 */ /* 0x000fc80000400000 */
[----:B------:R-:W-:Y:S01]  /*1d30*/  FFMA.FTZ R36, R36, R45, R36 ;  /* 0x0000002d24247223 */ /* 0x000fe20000010024 */
[----:B-----5:R-:W-:-:S03]  /*1d40*/  @!P0 FMUL R37, R37, R37 ;  /* 0x0000002525258220 */ /* 0x020fc60000400000 */
[----:B------:R-:W-:Y:S01]  /*1d50*/  FFMA.FTZ R36, R41, 0.69314718246459960938, R36 ;  /* 0x3f31721829247823 */ /* 0x000fe20000010024 */
[C---:B------:R-:W-:Y:S01]  /*1d60*/  FADD.FTZ.RZ R17, R37.reuse, 1 ;  /* 0x3f80000025117421 */ /* 0x040fe2000001c000 */
[----:B0-----:R-:W-:Y:S01]  /*1d70*/  FADD R16, R40, -R15 ;  /* 0x8000000f28107221 */ /* 0x001fe20000000000 */
[----:B------:R-:W-:-:S03]  /*1d80*/  ISETP.GE.U32.AND P3, PT, R37, 0x7f800000, PT ;  /* 0x7f8000002500780c */ /* 0x000fc60003f66070 */
[----:B------:R-:W-:Y:S01]  /*1d90*/  IADD3 R17, R17, -0x3f400000, RZ ;  /* 0xc0c0000011117810 */ /* 0x000fe20007ffe0ff */
[--C-:B-1----:R-:W-:Y:S01]  /*1da0*/  FADD R18, R24, -R15.reuse ;  /* 0x8000000f18127221 */ /* 0x102fe20000000000 */
[----:B------:R-:W-:Y:S02]  /*1db0*/  FMUL R16, R43, R16 ;  /* 0x000000102b107220 */ /* 0x000fe40000400000 */
[----:B------:R-:W-:Y:S01]  /*1dc0*/  LOP3.LUT R40, R17, 0xff800000, RZ, 0xc0, !PT ;  /* 0xff80000011287812 */ /* 0x000fe200078ec0ff */
[----:B--2---:R-:W-:Y:S01]  /*1dd0*/  FADD R24, R38, -R15 ;  /* 0x8000000f26187221 */ /* 0x004fe20000000000 */
[----:B------:R-:W-:Y:S01]  /*1de0*/  FMUL R18, R43, R18 ;  /* 0x000000122b127220 */ /* 0x000fe20000400000 */
[-C--:B------:R-:W-:Y:S01]  /*1df0*/  FFMA R16, R16, R44.reuse, R19 ;  /* 0x0000002c10107223 */ /* 0x080fe20000000013 */
[----:B---3--:R-:W-:Y:S01]  /*1e00*/  FADD R17, R27, -R15 ;  /* 0x8000000f1b117221 */ /* 0x008fe20000000000 */
[----:B------:R-:W-:Y:S02]  /*1e10*/  IADD3 R15, -R40, 0x40800000, RZ ;  /* 0x40800000280f7810 */ /* 0x000fe40007ffe1ff */
[----:B------:R-:W-:Y:S01]  /*1e20*/  FMUL R42, R16, 1.4426950216293334961 ;  /* 0x3fb8aa3b102a7820 */ /* 0x000fe20000400000 */
[----:B------:R-:W-:Y:S01]  /*1e30*/  IADD3 R27, R37, -R40, RZ ;  /* 0x80000028251b7210 */ /* 0x000fe20007ffe0ff */
[----:B------:R-:W-:Y:S01]  /*1e40*/  FMUL R17, R43, R17 ;  /* 0x000000112b117220 */ /* 0x000fe20000400000 */
[--C-:B------:R-:W-:Y:S01]  /*1e50*/  FFMA R18, R18, R44, R19.reuse ;  /* 0x0000002c12127223 */ /* 0x100fe20000000013 */
[----:B------:R-:W-:Y:S01]  /*1e60*/  FFMA.FTZ R38, R15, R26, -1 ;  /* 0xbf8000000f267423 */ /* 0x000fe2000001001a */
[C---:B------:R-:W-:Y:S01]  /*1e70*/  FMUL R15, R43.reuse, R39 ;  /* 0x000000272b0f7220 */ /* 0x040fe20000400000 */
[----:B------:R-:W-:Y:S01]  /*1e80*/  FMUL R43, R43, R24 ;  /* 0x000000182b2b7220 */ /* 0x000fe20000400000 */
[----:B------:R-:W-:Y:S01]  /*1e90*/  FSETP.GEU.AND P1, PT, R42, -126, PT ;  /* 0xc2fc00002a00780b */ /* 0x000fe20003f2e000 */
[----:B------:R-:W-:Y:S01]  /*1ea0*/  FADD R27, R27, R38 ;  /* 0x000000261b1b7221 */ /* 0x000fe20000000000 */
[-CC-:B------:R-:W-:Y:S01]  /*1eb0*/  FFMA R15, R15, R44.reuse, R19.reuse ;  /* 0x0000002c0f0f7223 */ /* 0x180fe20000000013 */
[-CC-:B------:R-:W-:Y:S01]  /*1ec0*/  FFMA R17, R17, R44.reuse, R19.reuse ;  /* 0x0000002c11117223 */ /* 0x180fe20000000013 */
[----:B------:R-:W-:Y:S01]  /*1ed0*/  FFMA R19, R43, R44, R19 ;  /* 0x0000002c2b137223 */ /* 0x000fe20000000013 */
[----:B------:R-:W-:Y:S01]  /*1ee0*/  FFMA.FTZ R38, R27, -R23, 0.10546888411045074463 ;  /* 0x3dd800121b267423 */ /* 0x000fe20000010817 */
[----:B------:R-:W-:Y:S01]  /*1ef0*/  FMUL R39, R15, 1.4426950216293334961 ;  /* 0x3fb8aa3b0f277820 */ /* 0x000fe20000400000 */
[----:B------:R-:W-:Y:S01]  /*1f00*/  FMUL R43, R17, 1.4426950216293334961 ;  /* 0x3fb8aa3b112b7820 */ /* 0x000fe20000400000 */
[----:B------:R-:W-:Y:S01]  /*1f10*/  I2FP.F32.S32 R40, R40 ;  /* 0x0000002800287245 */ /* 0x000fe20000201400 */
[----:B------:R-:W-:-:S02]  /*1f20*/  FFMA.FTZ R38, R27, R38, -0.13229703903198242188 ;  /* 0xbe0778e01b267423 */ /* 0x000fc40000010026 */
[----:B------:R-:W-:Y:S02]  /*1f30*/  FSETP.GEU.AND P0, PT, R39, -126, PT ;  /* 0xc2fc00002700780b */ /* 0x000fe40003f0e000 */
[C---:B------:R-:W-:Y:S01]  /*1f40*/  FFMA.FTZ R38, R27.reuse, R38, 0.14491446316242218018 ;  /* 0x3e1464751b267423 */ /* 0x040fe20000010026 */
[----:B------:R-:W-:Y:S01]  /*1f50*/  @!P1 FMUL R42, R42, 0.5 ;  /* 0x3f0000002a2a9820 */ /* 0x000fe20000400000 */
[----:B------:R-:W-:Y:S02]  /*1f60*/  FMUL R40, R40, 1.1920928955078125e-07 ;  /* 0x3400000028287820 */ /* 0x000fe40000400000 */
[C---:B------:R-:W-:Y:S01]  /*1f70*/  FFMA.FTZ R38, R27.reuse, R38, -0.16641564667224884033 ;  /* 0xbe2a68dd1b267423 */ /* 0x040fe20000010026 */
[----:B------:R-:W0:Y:S03]  /*1f80*/  MUFU.EX2 R41, R42 ;  /* 0x0000002a00297308 */ /* 0x000e260000000800 */
[----:B------:R-:W-:-:S03]  /*1f90*/  FFMA.FTZ R38, R27, R38, 0.19988867640495300293 ;  /* 0x3e4caf9e1b267423 */ /* 0x000fc60000010026 */
[----:B------:R-:W-:Y:S01]  /*1fa0*/  @!P0 FMUL R39, R39, 0.5 ;  /* 0x3f00000027278820 */ /* 0x000fe20000400000 */
[----:B------:R-:W-:-:S03]  /*1fb0*/  FFMA.FTZ R45, R27, R38, -0.25000196695327758789 ;  /* 0xbe8000421b2d7423 */ /* 0x000fc60000010026 */
[----:B------:R-:W1:Y:S01]  /*1fc0*/  MUFU.EX2 R38, R39 ;  /* 0x0000002700267308 */ /* 0x000e620000000800 */
[----:B------:R-:W-:-:S04]  /*1fd0*/  FFMA.FTZ R45, R27, R45, 0.33333510160446166992 ;  /* 0x3eaaaae61b2d7423 */ /* 0x000fc8000001002d */
[----:B------:R-:W-:Y:S01]  /*1fe0*/  FFMA.FTZ R45, R27, R45, -0.5 ;  /* 0xbf0000001b2d7423 */ /* 0x000fe2000001002d */
[----:B0-----:R-:W-:Y:S01]  /*1ff0*/  @!P1 FMUL R41, R41, R41 ;  /* 0x0000002929299220 */ /* 0x001fe20000400000 */
[----:B------:R-:W-:Y:S02]  /*2000*/  ISETP.GE.U32.AND P1, PT, R25, 0x7f800000, PT ;  /* 0x7f8000001900780c */ /* 0x000fe40003f26070 */
[----:B------:R-:W-:Y:S01]  /*2010*/  FMUL R45, R27, R45 ;  /* 0x0000002d1b2d7220 */ /* 0x000fe20000400000 */
[----:B------:R-:W-:-:S03]  /*2020*/  FADD.FTZ.RZ R44, R41, 1 ;  /* 0x3f800000292c7421 */ /* 0x000fc6000001c000 */
[----:B------:R-:W-:Y:S01]  /*2030*/  FFMA.FTZ R27, R27, R45, R27 ;  /* 0x0000002d1b1b7223 */ /* 0x000fe2000001001b */
[----:B-1----:R-:W-:Y:S01]  /*2040*/  @!P0 FMUL R38, R38, R38 ;  /* 0x0000002626268220 */ /* 0x002fe20000400000 */
[----:B------:R-:W-:Y:S02]  /*2050*/  FSETP.GEU.AND P0, PT, R43, -126, PT ;  /* 0xc2fc00002b00780b */ /* 0x000fe40003f0e000 */
[----:B------:R-:W-:Y:S01]  /*2060*/  FFMA.FTZ R27, R40, 0.69314718246459960938, R27 ;  /* 0x3f317218281b7823 */ /* 0x000fe2000001001b */
[----:B------:R-:W-:Y:S01]  /*2070*/  IADD3 R42, R44, -0x3f400000, RZ ;  /* 0xc0c000002c2a7810 */ /* 0x000fe20007ffe0ff */
[----:B------:R-:W-:-:S03]  /*2080*/  FADD.FTZ.RZ R24, R38, 1 ;  /* 0x3f80000026187421 */ /* 0x000fc6000001c000 */
[----:B------:R-:W-:Y:S02]  /*2090*/  LOP3.LUT R42, R42, 0xff800000, RZ, 0xc0, !PT ;  /* 0xff8000002a2a7812 */ /* 0x000fe400078ec0ff */
[----:B------:R-:W-:-:S04]  /*20a0*/  IADD3 R24, R24, -0x3f400000, RZ ;  /* 0xc0c0000018187810 */ /* 0x000fc80007ffe0ff */
[----:B------:R-:W-:Y:S01]  /*20b0*/  LOP3.LUT R39, R24, 0xff800000, RZ, 0xc0, !PT ;  /* 0xff80000018277812 */ /* 0x000fe200078ec0ff */
[----:B------:R-:W-:-:S03]  /*20c0*/  @!P0 FMUL R43, R43, 0.5 ;  /* 0x3f0000002b2b8820 */ /* 0x000fc60000400000 */
[----:B------:R-:W-:Y:S01]  /*20d0*/  IADD3 R45, -R39, 0x40800000, RZ ;  /* 0x40800000272d7810 */ /* 0x000fe20007ffe1ff */
[----:B------:R0:W0:Y:S01]  /*20e0*/  MUFU.EX2 R40, R43 ;  /* 0x0000002b00287308 */ /* 0x0000220000000800 */
[----:B------:R-:W-:Y:S02]  /*20f0*/  IADD3 R24, R38, -R39, RZ ;  /* 0x8000002726187210 */ /* 0x000fe40007ffe0ff */
[----:B------:R-:W-:Y:S01]  /*2100*/  I2FP.F32.S32 R39, R39 ;  /* 0x0000002700277245 */ /* 0x000fe20000201400 */
[----:B------:R-:W-:-:S04]  /*2110*/  FFMA.FTZ R45, R45, R26, -1 ;  /* 0xbf8000002d2d7423 */ /* 0x000fc8000001001a */
[----:B------:R-:W-:Y:S01]  /*2120*/  FADD R24, R24, R45 ;  /* 0x0000002d18187221 */ /* 0x000fe20000000000 */
[----:B------:R-:W-:-:S03]  /*2130*/  FMUL R39, R39, 1.1920928955078125e-07 ;  /* 0x3400000027277820 */ /* 0x000fc60000400000 */
[----:B------:R-:W-:-:S04]  /*2140*/  FFMA.FTZ R45, R24, -R23, 0.10546888411045074463 ;  /* 0x3dd80012182d7423 */ /* 0x000fc80000010817 */
[----:B------:R-:W-:-:S04]  /*2150*/  FFMA.FTZ R45, R24, R45, -0.13229703903198242188 ;  /* 0xbe0778e0182d7423 */ /* 0x000fc8000001002d */
[----:B------:R-:W-:-:S04]  /*2160*/  FFMA.FTZ R45, R24, R45, 0.14491446316242218018 ;  /* 0x3e146475182d7423 */ /* 0x000fc8000001002d */
[----:B------:R-:W-:-:S04]  /*2170*/  FFMA.FTZ R45, R24, R45, -0.16641564667224884033 ;  /* 0xbe2a68dd182d7423 */ /* 0x000fc8000001002d */
[----:B------:R-:W-:-:S04]  /*2180*/  FFMA.FTZ R45, R24, R45, 0.19988867640495300293 ;  /* 0x3e4caf9e182d7423 */ /* 0x000fc8000001002d */
[----:B------:R-:W-:-:S04]  /*2190*/  FFMA.FTZ R45, R24, R45, -0.25000196695327758789 ;  /* 0xbe800042182d7423 */ /* 0x000fc8000001002d */
[----:B------:R-:W-:-:S04]  /*21a0*/  FFMA.FTZ R45, R24, R45, 0.33333510160446166992 ;  /* 0x3eaaaae6182d7423 */ /* 0x000fc8000001002d */
[----:B------:R-:W-:-:S04]  /*21b0*/  FFMA.FTZ R45, R24, R45, -0.5 ;  /* 0xbf000000182d7423 */ /* 0x000fc8000001002d */
[----:B------:R-:W-:-:S04]  /*21c0*/  FMUL R45, R24, R45 ;  /* 0x0000002d182d7220 */ /* 0x000fc80000400000 */
[----:B------:R-:W-:-:S04]  /*21d0*/  FFMA.FTZ R24, R24, R45, R24 ;  /* 0x0000002d18187223 */ /* 0x000fc80000010018 */
[----:B------:R-:W-:Y:S01]  /*21e0*/  FFMA.FTZ R24, R39, 0.69314718246459960938, R24 ;  /* 0x3f31721827187823 */ /* 0x000fe20000010018 */
[----:B0-----:R-:W-:Y:S06]  /*21f0*/  @!P4 BRA `(.L_x_15) ;  /* 0x000000000014c947 */ /* 0x001fec0003800000 */
[----:B------:R-:W-:-:S13]  /*2200*/  ISETP.GE.AND P4, PT, R28, -0x407fffff, PT ;  /* 0xbf8000011c00780c */ /* 0x000fda0003f86270 */
[----:B------:R-:W-:-:S05]  /*2210*/  @P4 MOV R39, 0x7f800000 ;  /* 0x7f80000000274802 */ /* 0x000fca0000000f00 */
[C---:B------:R-:W-:Y:S01]  /*2220*/  @P4 FFMA.FTZ R34, R28.reuse, R39, +INF ;  /* 0x7f8000001c224423 */ /* 0x040fe20000010027 */
[----:B------:R-:W-:-:S04]  /*2230*/  FSETP.NEU.AND P4, PT, R28, RZ, PT ;  /* 0x000000ff1c00720b */ /* 0x000fc80003f8d000 */
[----:B------:R-:W-:-:S09]  /*2240*/  FSEL R34, R34, -RZ, P4 ;  /* 0x800000ff22227208 */ /* 0x000fd20002000000 */
.L_x_15:
[----:B------:R-:W-:Y:S05]  /*2250*/  BSYNC B0 ;  /* 0x0000000000007941 */ /* 0x000fea0003800000 */
.L_x_14:
[----:B------:R-:W-:Y:S01]  /*2260*/  BSSY B0, `(.L_x_16) ;  /* 0x0000008000007945 */ /* 0x000fe20003800000 */
[----:B------:R-:W-:-:S03]  /*2270*/  IADD3 R39, -R42, 0x40800000, RZ ;  /* 0x408000002a277810 */ /* 0x000fc60007ffe1ff */
[----:B------:R-:W-:Y:S05]  /*2280*/  @!P1 BRA `(.L_x_17) ;  /* 0x0000000000149947 */ /* 0x000fea0003800000 */
[----:B------:R-:W-:-:S13]  /*2290*/  ISETP.GE.AND P1, PT, R25, -0x407fffff, PT ;  /* 0xbf8000011900780c */ /* 0x000fda0003f26270 */
[----:B------:R-:W-:-:S05]  /*22a0*/  @P1 MOV R28, 0x7f800000 ;  /* 0x7f800000001c1802 */ /* 0x000fca0000000f00 */
[C---:B------:R-:W-:Y:S01]  /*22b0*/  @P1 FFMA.FTZ R35, R25.reuse, R28, +INF ;  /* 0x7f80000019231423 */ /* 0x040fe2000001001c */
[----:B------:R-:W-:-:S04]  /*22c0*/  FSETP.NEU.AND P1, PT, R25, RZ, PT ;  /* 0x000000ff1900720b */ /* 0x000fc80003f2d000 */
[----:B------:R-:W-:-:S09]  /*22d0*/  FSEL R35, R35, -RZ, P1 ;  /* 0x800000ff23237208 */ /* 0x000fd20000800000 */
.L_x_17:
[----:B------:R-:W-:Y:S05]  /*22e0*/  BSYNC B0 ;  /* 0x0000000000007941 */ /* 0x000fea0003800000 */
.L_x_16:
[----:B------:R-:W-:Y:S01]  /*22f0*/  BSSY B0, `(.L_x_18) ;  /* 0x0000009000007945 */ /* 0x000fe20003800000 */
[----:B------:R-:W-:Y:S01]  /*2300*/  FFMA.FTZ R39, R39, R26, -1 ;  /* 0xbf80000027277423 */ /* 0x000fe2000001001a */
[----:B------:R-:W-:Y:S02]  /*2310*/  IADD3 R28, R41, -R42, RZ ;  /* 0x8000002a291c7210 */ /* 0x000fe40007ffe0ff */
[----:B------:R-:W-:Y:S05]  /*2320*/  @!P2 BRA `(.L_x_19) ;  /* 0x000000000014a947 */ /* 0x000fea0003800000 */
[----:B------:R-:W-:-:S13]  /*2330*/  ISETP.GE.AND P1, PT, R22, -0x407fffff, PT ;  /* 0xbf8000011600780c */ /* 0x000fda0003f26270 */
[----:B------:R-:W-:-:S05]  /*2340*/  @P1 MOV R25, 0x7f800000 ;  /* 0x7f80000000191802 */ /* 0x000fca0000000f00 */
[C---:B------:R-:W-:Y:S01]  /*2350*/  @P1 FFMA.FTZ R36, R22.reuse, R25, +INF ;  /* 0x7f80000016241423 */ /* 0x040fe20000010019 */
[----:B------:R-:W-:-:S04]  /*2360*/  FSETP.NEU.AND P1, PT, R22, RZ, PT ;  /* 0x000000ff1600720b */ /* 0x000fc80003f2d000 */
[----:B------:R-:W-:-:S09]  /*2370*/  FSEL R36, R36, -RZ, P1 ;  /* 0x800000ff24247208 */ /* 0x000fd20000800000 */
.L_x_19:
[----:B------:R-:W-:Y:S05]  /*2380*/  BSYNC B0 ;  /* 0x0000000000007941 */ /* 0x000fea0003800000 */
.L_x_18:
[----:B------:R-:W-:Y:S01]  /*2390*/  BSSY B0, `(.L_x_20) ;  /* 0x0000009000007945 */ /* 0x000fe20003800000 */
[----:B------:R-:W-:Y:S01]  /*23a0*/  FADD R28, R28, R39 ;  /* 0x000000271c1c7221 */ /* 0x000fe20000000000 */
[----:B------:R-:W-:Y:S02]  /*23b0*/  @!P0 FMUL R40, R40, R40 ;  /* 0x0000002828288220 */ /* 0x000fe40000400000 */
[----:B------:R-:W-:Y:S05]  /*23c0*/  @!P3 BRA `(.L_x_21) ;  /* 0x000000000014b947 */ /* 0x000fea0003800000 */
[----:B------:R-:W-:-:S13]  /*23d0*/  ISETP.GE.AND P0, PT, R37, -0x407fffff, PT ;  /* 0xbf8000012500780c */ /* 0x000fda0003f06270 */
[----:B------:R-:W-:-:S05]  /*23e0*/  @P0 MOV R22, 0x7f800000 ;  /* 0x7f80000000160802 */ /* 0x000fca0000000f00 */
[C---:B------:R-:W-:Y:S01]  /*23f0*/  @P0 FFMA.FTZ R27, R37.reuse, R22, +INF ;  /* 0x7f800000251b0423 */ /* 0x040fe20000010016 */
[----:B------:R-:W-:-:S04]  /*2400*/  FSETP.NEU.AND P0, PT, R37, RZ, PT ;  /* 0x000000ff2500720b */ /* 0x000fc80003f0d000 */
[----:B------:R-:W-:-:S09]  /*2410*/  FSEL R27, R27, -RZ, P0 ;  /* 0x800000ff1b1b7208 */ /* 0x000fd20000000000 */
.L_x_21:
[----:B------:R-:W-:Y:S05]  /*2420*/  BSYNC B0 ;  /* 0x0000000000007941 */ /* 0x000fea0003800000 */
.L_x_20:
[----:B------:R-:W-:Y:S01]  /*2430*/  ISETP.GE.U32.AND P0, PT, R38, 0x7f800000, PT ;  /* 0x7f8000002600780c */ /* 0x000fe20003f06070 */
[----:B------:R-:W-:Y:S01]  /*2440*/  FADD.FTZ.RZ R22, R40, 1 ;  /* 0x3f80000028167421 */ /* 0x000fe2000001c000 */
[C---:B------:R-:W-:Y:S01]  /*2450*/  FFMA.FTZ R25, R28.reuse, -R23, 0.10546888411045074463 ;  /* 0x3dd800121c197423 */ /* 0x040fe20000010817 */
[----:B------:R-:W-:Y:S03]  /*2460*/  BSSY B0, `(.L_x_22) ;  /* 0x000000b000007945 */ /* 0x000fe60003800000 */
[----:B------:R-:W-:Y:S01]  /*2470*/  IADD3 R22, R22, -0x3f400000, RZ ;  /* 0xc0c0000016167810 */ /* 0x000fe20007ffe0ff */
[----:B------:R-:W-:-:S03]  /*2480*/  FFMA.FTZ R25, R28, R25, -0.13229703903198242188 ;  /* 0xbe0778e01c197423 */ /* 0x000fc60000010019 */
[----:B------:R-:W-:Y:S01]  /*2490*/  LOP3.LUT R37, R22, 0xff800000, RZ, 0xc0, !PT ;  /* 0xff80000016257812 */ /* 0x000fe200078ec0ff */
[----:B------:R-:W-:Y:S02]  /*24a0*/  FFMA.FTZ R25, R28, R25, 0.14491446316242218018 ;  /* 0x3e1464751c197423 */ /* 0x000fe40000010019 */
[----:B------:R-:W-:Y:S05]  /*24b0*/  @!P0 BRA `(.L_x_23) ;  /* 0x0000000000148947 */ /* 0x000fea0003800000 */
[----:B------:R-:W-:-:S13]  /*24c0*/  ISETP.GE.AND P0, PT, R38, -0x407fffff, PT ;  /* 0xbf8000012600780c */ /* 0x000fda0003f06270 */
[----:B------:R-:W-:-:S05]  /*24d0*/  @P0 MOV R39, 0x7f800000 ;  /* 0x7f80000000270802 */ /* 0x000fca0000000f00 */
[C---:B------:R-:W-:Y:S01]  /*24e0*/  @P0 FFMA.FTZ R24, R38.reuse, R39, +INF ;  /* 0x7f80000026180423 */ /* 0x040fe20000010027 */
[----:B------:R-:W-:-:S04]  /*24f0*/  FSETP.NEU.AND P0, PT, R38, RZ, PT ;  /* 0x000000ff2600720b */ /* 0x000fc80003f0d000 */
[----:B------:R-:W-:-:S09]  /*2500*/  FSEL R24, R24, -RZ, P0 ;  /* 0x800000ff18187208 */ /* 0x000fd20000000000 */
.L_x_23:
[----:B------:R-:W-:Y:S05]  /*2510*/  BSYNC B0 ;  /* 0x0000000000007941 */ /* 0x000fea0003800000 */
.L_x_22:
[----:B------:R-:W-:Y:S01]  /*2520*/  FFMA.FTZ R25, R28, R25, -0.16641564667224884033 ;  /* 0xbe2a68dd1c197423 */ /* 0x000fe20000010019 */
[----:B------:R-:W-:Y:S01]  /*2530*/  FMUL R38, R18, 1.4426950216293334961 ;  /* 0x3fb8aa3b12267820 */ /* 0x000fe20000400000 */
[----:B------:R-:W-:Y:S01]  /*2540*/  IADD3 R39, -R37, 0x40800000, RZ ;  /* 0x4080000025277810 */ /* 0x000fe20007ffe1ff */
[----:B------:R-:W-:Y:S01]  /*2550*/  BSSY B0, `(.L_x_24) ;  /* 0x000001f000007945 */ /* 0x000fe20003800000 */
[----:B------:R-:W-:Y:S01]  /*2560*/  FFMA.FTZ R25, R28, R25, 0.19988867640495300293 ;  /* 0x3e4caf9e1c197423 */ /* 0x000fe20000010019 */
[----:B------:R-:W-:Y:S02]  /*2570*/  IADD3 R22, R40, -R37, RZ ;  /* 0x8000002528167210 */ /* 0x000fe40007ffe0ff */
[----:B------:R-:W-:Y:S01]  /*2580*/  FSETP.GEU.AND P1, PT, R38, -126, PT ;  /* 0xc2fc00002600780b */ /* 0x000fe20003f2e000 */
[----:B------:R-:W-:Y:S01]  /*2590*/  FFMA.FTZ R25, R28, R25, -0.25000196695327758789 ;  /* 0xbe8000421c197423 */ /* 0x000fe20000010019 */
[----:B------:R-:W-:Y:S01]  /*25a0*/  FFMA.FTZ R39, R39, R26, -1 ;  /* 0xbf80000027277423 */ /* 0x000fe2000001001a */
[----:B------:R-:W-:-:S02]  /*25b0*/  ISETP.GE.U32.AND P0, PT, R41, 0x7f800000, PT ;  /* 0x7f8000002900780c */ /* 0x000fc40003f06070 */
[----:B------:R-:W-:Y:S01]  /*25c0*/  FFMA.FTZ R25, R28, R25, 0.33333510160446166992 ;  /* 0x3eaaaae61c197423 */ /* 0x000fe20000010019 */
[----:B------:R-:W-:Y:S01]  /*25d0*/  FADD R22, R22, R39 ;  /* 0x0000002716167221 */ /* 0x000fe20000000000 */
[----:B------:R-:W-:Y:S02]  /*25e0*/  I2FP.F32.S32 R42, R42 ;  /* 0x0000002a002a7245 */ /* 0x000fe40000201400 */
[----:B------:R-:W-:Y:S01]  /*25f0*/  FFMA.FTZ R25, R28, R25, -0.5 ;  /* 0xbf0000001c197423 */ /* 0x000fe20000010019 */
[----:B------:R-:W-:Y:S02]  /*2600*/  FFMA.FTZ R39, R22, -R23, 0.10546888411045074463 ;  /* 0x3dd8001216277423 */ /* 0x000fe40000010817 */
[----:B------:R-:W-:Y:S01]  /*2610*/  FMUL R42, R42, 1.1920928955078125e-07 ;  /* 0x340000002a2a7820 */ /* 0x000fe20000400000 */
[----:B------:R-:W-:Y:S01]  /*2620*/  FMUL R25, R28, R25 ;  /* 0x000000191c197220 */ /* 0x000fe20000400000 */
[----:B------:R-:W-:Y:S01]  /*2630*/  FFMA.FTZ R39, R22, R39, -0.13229703903198242188 ;  /* 0xbe0778e016277423 */ /* 0x000fe20000010027 */
[----:B------:R-:W-:-:S02]  /*2640*/  @!P1 FMUL R38, R38, 0.5 ;  /* 0x3f00000026269820 */ /* 0x000fc40000400000 */
[----:B------:R-:W-:Y:S01]  /*2650*/  FFMA.FTZ R25, R28, R25, R28 ;  /* 0x000000191c197223 */ /* 0x000fe2000001001c */
[----:B------:R-:W-:Y:S01]  /*2660*/  FFMA.FTZ R43, R22, R39, 0.14491446316242218018 ;  /* 0x3e146475162b7423 */ /* 0x000fe20000010027 */
[----:B------:R0:W1:Y:S01]  /*2670*/  MUFU.EX2 R28, R38 ;  /* 0x00000026001c7308 */ /* 0x0000620000000800 */
[----:B------:R-:W-:Y:S01]  /*2680*/  FMUL R39, R19, 1.4426950216293334961 ;  /* 0x3fb8aa3b13277820 */ /* 0x000fe20000400000 */
[----:B------:R-:W-:Y:S01]  /*2690*/  FFMA.FTZ R25, R42, 0.69314718246459960938, R25 ;  /* 0x3f3172182a197823 */ /* 0x000fe20000010019 */
[----:B------:R-:W-:-:S03]  /*26a0*/  FFMA.FTZ R43, R22, R43, -0.16641564667224884033 ;  /* 0xbe2a68dd162b7423 */ /* 0x000fc6000001002b */
[----:B------:R-:W-:Y:S01]  /*26b0*/  FSETP.GEU.AND P2, PT, R39, -126, PT ;  /* 0xc2fc00002700780b */ /* 0x000fe20003f4e000 */
[----:B------:R-:W-:-:S04]  /*26c0*/  FFMA.FTZ R43, R22, R43, 0.19988867640495300293 ;  /* 0x3e4caf9e162b7423 */ /* 0x000fc8000001002b */
[----:B------:R-:W-:Y:S01]  /*26d0*/  FFMA.FTZ R43, R22, R43, -0.25000196695327758789 ;  /* 0xbe800042162b7423 */ /* 0x000fe2000001002b */
[----:B0-----:R-:W-:Y:S07]  /*26e0*/  @!P0 BRA `(.L_x_25) ;  /* 0x0000000000148947 */ /* 0x001fee0003800000 */
[----:B------:R-:W-:-:S13]  /*26f0*/  ISETP.GE.AND P0, PT, R41, -0x407fffff, PT ;  /* 0xbf8000012900780c */ /* 0x000fda0003f06270 */
[----:B------:R-:W-:-:S05]  /*2700*/  @P0 MOV R38, 0x7f800000 ;  /* 0x7f80000000260802 */ /* 0x000fca0000000f00 */
[C---:B------:R-:W-:Y:S01]  /*2710*/  @P0 FFMA.FTZ R25, R41.reuse, R38, +INF ;  /* 0x7f80000029190423 */ /* 0x040fe20000010026 */
[----:B------:R-:W-:-:S04]  /*2720*/  FSETP.NEU.AND P0, PT, R41, RZ, PT ;  /* 0x000000ff2900720b */ /* 0x000fc80003f0d000 */
[----:B------:R-:W-:-:S09]  /*2730*/  FSEL R25, R25, -RZ, P0 ;  /* 0x800000ff19197208 */ /* 0x000fd20000000000 */
.L_x_25:
[----:B------:R-:W-:Y:S05]  /*2740*/  BSYNC B0 ;  /* 0x0000000000007941 */ /* 0x000fea0003800000 */
.L_x_24:
[----:B------:R-:W-:Y:S01]  /*2750*/  FFMA.FTZ R43, R22, R43, 0.33333510160446166992 ;  /* 0x3eaaaae6162b7423 */ /* 0x000fe2000001002b */
[----:B------:R-:W-:Y:S01]  /*2760*/  @!P2 FMUL R39, R39, 0.5 ;  /* 0x3f0000002727a820 */ /* 0x000fe20000400000 */
[----:B-1----:R-:W-:Y:S01]  /*2770*/  @!P1 FMUL R28, R28, R28 ;  /* 0x0000001c1c1c9220 */ /* 0x002fe20000400000 */
[----:B------:R-:W-:Y:S01]  /*2780*/  I2FP.F32.S32 R37, R37 ;  /* 0x0000002500257245 */ /* 0x000fe20000201400 */
[----:B------:R-:W-:Y:S01]  /*2790*/  FFMA.FTZ R43, R22, R43, -0.5 ;  /* 0xbf000000162b7423 */ /* 0x000fe2000001002b */
[----:B------:R-:W0:Y:S01]  /*27a0*/  MUFU.EX2 R38, R39 ;  /* 0x0000002700267308 */ /* 0x000e220000000800 */
[----:B------:R-:W-:Y:S01]  /*27b0*/  ISETP.GE.U32.AND P0, PT, R40, 0x7f800000, PT ;  /* 0x7f8000002800780c */ /* 0x000fe20003f06070 */
[----:B------:R-:W-:Y:S01]  /*27c0*/  BSSY B0, `(.L_x_26) ;  /* 0x000002a000007945 */ /* 0x000fe20003800000 */
[----:B------:R-:W-:-:S04]  /*27d0*/  FMUL R43, R22, R43 ;  /* 0x0000002b162b7220 */ /* 0x000fc80000400000 */
[----:B------:R-:W-:Y:S01]  /*27e0*/  FFMA.FTZ R43, R22, R43, R22 ;  /* 0x0000002b162b7223 */ /* 0x000fe20000010016 */
[----:B------:R-:W-:-:S05]  /*27f0*/  FADD.FTZ.RZ R22, R28, 1 ;  /* 0x3f8000001c167421 */ /* 0x000fca000001c000 */
[----:B------:R-:W-:Y:S01]  /*2800*/  IADD3 R41, R22, -0x3f400000, RZ ;  /* 0xc0c0000016297810 */ /* 0x000fe20007ffe0ff */
[----:B------:R-:W-:Y:S01]  /*2810*/  FMUL R22, R37, 1.1920928955078125e-07 ;  /* 0x3400000025167820 */ /* 0x000fe20000400000 */
[----:B0-----:R-:W-:Y:S02]  /*2820*/  @!P2 FMUL R38, R38, R38 ;  /* 0x000000262626a220 */ /* 0x001fe40000400000 */
[----:B------:R-:W-:Y:S01]  /*2830*/  LOP3.LUT R37, R41, 0xff800000, RZ, 0xc0, !PT ;  /* 0xff80000029257812 */ /* 0x000fe200078ec0ff */
[----:B------:R-:W-:Y:S01]  /*2840*/  FFMA.FTZ R22, R22, 0.69314718246459960938, R43 ;  /* 0x3f31721816167823 */ /* 0x000fe2000001002b */
[----:B------:R-:W-:Y:S02]  /*2850*/  FADD.FTZ.RZ R41, R38, 1 ;  /* 0x3f80000026297421 */ /* 0x000fe4000001c000 */
[----:B------:R-:W-:Y:S02]  /*2860*/  IADD3 R39, -R37, 0x40800000, RZ ;  /* 0x4080000025277810 */ /* 0x000fe40007ffe1ff */
[----:B------:R-:W-:-:S02]  /*2870*/  IADD3 R42, R28, -R37, RZ ;  /* 0x800000251c2a7210 */ /* 0x000fc40007ffe0ff */
[----:B------:R-:W-:Y:S01]  /*2880*/  IADD3 R43, R41, -0x3f400000, RZ ;  /* 0xc0c00000292b7810 */ /* 0x000fe20007ffe0ff */
[----:B------:R-:W-:-:S03]  /*2890*/  FFMA.FTZ R41, R39, R26, -1 ;  /* 0xbf80000027297423 */ /* 0x000fc6000001001a */
[----:B------:R-:W-:Y:S01]  /*28a0*/  LOP3.LUT R39, R43, 0xff800000, RZ, 0xc0, !PT ;  /* 0xff8000002b277812 */ /* 0x000fe200078ec0ff */
[----:B------:R-:W-:-:S03]  /*28b0*/  FADD R42, R42, R41 ;  /* 0x000000292a2a7221 */ /* 0x000fc60000000000 */
[----:B------:R-:W-:-:S05]  /*28c0*/  IADD3 R41, -R39, 0x40800000, RZ ;  /* 0x4080000027297810 */ /* 0x000fca0007ffe1ff */
[----:B------:R-:W-:Y:S01]  /*28d0*/  FFMA.FTZ R43, R41, R26, -1 ;  /* 0xbf800000292b7423 */ /* 0x000fe2000001001a */
[----:B------:R-:W-:Y:S01]  /*28e0*/  FFMA.FTZ R41, R42, -R23, 0.10546888411045074463 ;  /* 0x3dd800122a297423 */ /* 0x000fe20000010817 */
[----:B------:R-:W-:-:S03]  /*28f0*/  IADD3 R26, R38, -R39, RZ ;  /* 0x80000027261a7210 */ /* 0x000fc60007ffe0ff */
[----:B------:R-:W-:Y:S02]  /*2900*/  FFMA.FTZ R41, R42, R41, -0.13229703903198242188 ;  /* 0xbe0778e02a297423 */ /* 0x000fe40000010029 */
[----:B------:R-:W-:Y:S02]  /*2910*/  FADD R26, R26, R43 ;  /* 0x0000002b1a1a7221 */ /* 0x000fe40000000000 */
[----:B------:R-:W-:Y:S02]  /*2920*/  FFMA.FTZ R41, R42, R41, 0.14491446316242218018 ;  /* 0x3e1464752a297423 */ /* 0x000fe40000010029 */
[----:B------:R-:W-:Y:S02]  /*2930*/  FFMA.FTZ R23, R26, -R23, 0.10546888411045074463 ;  /* 0x3dd800121a177423 */ /* 0x000fe40000010817 */
[----:B------:R-:W-:Y:S02]  /*2940*/  FFMA.FTZ R41, R42, R41, -0.16641564667224884033 ;  /* 0xbe2a68dd2a297423 */ /* 0x000fe40000010029 */
[----:B------:R-:W-:-:S02]  /*2950*/  FFMA.FTZ R23, R26, R23, -0.13229703903198242188 ;  /* 0xbe0778e01a177423 */ /* 0x000fc40000010017 */
[----:B------:R-:W-:Y:S02]  /*2960*/  FFMA.FTZ R41, R42, R41, 0.19988867640495300293 ;  /* 0x3e4caf9e2a297423 */ /* 0x000fe40000010029 */
[----:B------:R-:W-:Y:S02]  /*2970*/  FFMA.FTZ R23, R26, R23, 0.14491446316242218018 ;  /* 0x3e1464751a177423 */ /* 0x000fe40000010017 */
[----:B------:R-:W-:Y:S02]  /*2980*/  FFMA.FTZ R41, R42, R41, -0.25000196695327758789 ;  /* 0xbe8000422a297423 */ /* 0x000fe40000010029 */
[----:B------:R-:W-:Y:S02]  /*2990*/  FFMA.FTZ R43, R26, R23, -0.16641564667224884033 ;  /* 0xbe2a68dd1a2b7423 */ /* 0x000fe40000010017 */
[----:B------:R-:W-:Y:S02]  /*29a0*/  FFMA.FTZ R41, R42, R41, 0.33333510160446166992 ;  /* 0x3eaaaae62a297423 */ /* 0x000fe40000010029 */
[----:B------:R-:W-:-:S02]  /*29b0*/  FFMA.FTZ R43, R26, R43, 0.19988867640495300293 ;  /* 0x3e4caf9e1a2b7423 */ /* 0x000fc4000001002b */
[----:B------:R-:W-:Y:S02]  /*29c0*/  FFMA.FTZ R41, R42, R41, -0.5 ;  /* 0xbf0000002a297423 */ /* 0x000fe40000010029 */
[----:B------:R-:W-:Y:S02]  /*29d0*/  FFMA.FTZ R43, R26, R43, -0.25000196695327758789 ;  /* 0xbe8000421a2b7423 */ /* 0x000fe4000001002b */
[----:B------:R-:W-:-:S04]  /*29e0*/  FMUL R23, R42, R41 ;  /* 0x000000292a177220 */ /* 0x000fc80000400000 */
[----:B------:R-:W-:Y:S01]  /*29f0*/  FFMA.FTZ R23, R42, R23, R42 ;  /* 0x000000172a177223 */ /* 0x000fe2000001002a */
[----:B------:R-:W-:Y:S06]  /*2a00*/  @!P0 BRA `(.L_x_27) ;  /* 0x0000000000148947 */ /* 0x000fec0003800000 */
[----:B------:R-:W-:-:S13]  /*2a10*/  ISETP.GE.AND P0, PT, R40, -0x407fffff, PT ;  /* 0xbf8000012800780c */ /* 0x000fda0003f06270 */
[----:B------:R-:W-:-:S05]  /*2a20*/  @P0 MOV R41, 0x7f800000 ;  /* 0x7f80000000290802 */ /* 0x000fca0000000f00 */
[C---:B------:R-:W-:Y:S01]  /*2a30*/  @P0 FFMA.FTZ R22, R40.reuse, R41, +INF ;  /* 0x7f80000028160423 */ /* 0x040fe20000010029 */
[----:B------:R-:W-:-:S04]  /*2a40*/  FSETP.NEU.AND P0, PT, R40, RZ, PT ;  /* 0x000000ff2800720b */ /* 0x000fc80003f0d000 */
[----:B------:R-:W-:-:S09]  /*2a50*/  FSEL R22, R22, -RZ, P0 ;  /* 0x800000ff16167208 */ /* 0x000fd20000000000 */
.L_x_27:
[----:B------:R-:W-:Y:S05]  /*2a60*/  BSYNC B0 ;  /* 0x0000000000007941 */ /* 0x000fea0003800000 */
.L_x_26:
[----:B------:R-:W-:Y:S01]  /*2a70*/  ISETP.GE.U32.AND P1, PT, R28, 0x7f800000, PT ;  /* 0x7f8000001c00780c */ /* 0x000fe20003f26070 */
[C---:B------:R-:W-:Y:S01]  /*2a80*/  FFMA.FTZ R43, R26.reuse, R43, 0.33333510160446166992 ;  /* 0x3eaaaae61a2b7423 */ /* 0x040fe2000001002b */
[----:B------:R-:W-:Y:S01]  /*2a90*/  I2FP.F32.S32 R37, R37 ;  /* 0x0000002500257245 */ /* 0x000fe20000201400 */
[----:B------:R-:W-:Y:S01]  /*2aa0*/  BSSY B0, `(.L_x_28) ;  /* 0x0000010000007945 */ /* 0x000fe20003800000 */
[----:B------:R-:W-:Y:S01]  /*2ab0*/  I2FP.F32.S32 R39, R39 ;  /* 0x0000002700277245 */ /* 0x000fe20000201400 */
[----:B------:R-:W-:Y:S01]  /*2ac0*/  FFMA.FTZ R43, R26, R43, -0.5 ;  /* 0xbf0000001a2b7423 */ /* 0x000fe2000001002b */
[----:B------:R-:W-:Y:S01]  /*2ad0*/  FSETP.GT.AND P0, PT, R4, 20, PT ;  /* 0x41a000000400780b */ /* 0x000fe20003f04000 */
[----:B------:R-:W-:Y:S01]  /*2ae0*/  FMUL R40, R37, 1.1920928955078125e-07 ;  /* 0x3400000025287820 */ /* 0x000fe20000400000 */
[----:B------:R-:W-:Y:S01]  /*2af0*/  ISETP.GE.U32.AND P3, PT, R38, 0x7f800000, PT ;  /* 0x7f8000002600780c */ /* 0x000fe20003f66070 */
[----:B------:R-:W-:Y:S01]  /*2b00*/  FMUL R43, R26, R43 ;  /* 0x0000002b1a2b7220 */ /* 0x000fe20000400000 */
[----:B------:R-:W-:Y:S01]  /*2b10*/  FMUL R39, R39, 1.1920928955078125e-07 ;  /* 0x3400000027277820 */ /* 0x000fe20000400000 */
[----:B------:R-:W-:-:S02]  /*2b20*/  FFMA.FTZ R23, R40, 0.69314718246459960938, R23 ;  /* 0x3f31721828177823 */ /* 0x000fc40000010017 */
[----:B------:R-:W-:Y:S01]  /*2b30*/  FFMA.FTZ R26, R26, R43, R26 ;  /* 0x0000002b1a1a7223 */ /* 0x000fe2000001001a */
[----:B------:R-:W-:Y:S07]  /*2b40*/  @!P1 BRA `(.L_x_29) ;  /* 0x0000000000149947 */ /* 0x000fee0003800000 */
[C---:B------:R-:W-:Y:S02]  /*2b50*/  ISETP.GE.AND P1, PT, R28.reuse, -0x407fffff, PT ;  /* 0xbf8000011c00780c */ /* 0x040fe40003f26270 */
[----:B------:R-:W-:-:S11]  /*2b60*/  FSETP.NEU.AND P2, PT, R28, RZ, PT ;  /* 0x000000ff1c00720b */ /* 0x000fd60003f4d000 */
[----:B------:R-:W-:-:S05]  /*2b70*/  @P1 MOV R37, 0x7f800000 ;  /* 0x7f80000000251802 */ /* 0x000fca0000000f00 */
[----:B------:R-:W-:-:S05]  /*2b80*/  @P1 FFMA.FTZ R23, R28, R37, +INF ;  /* 0x7f8000001c171423 */ /* 0x000fca0000010025 */
[----:B------:R-:W-:-:S07]  /*2b90*/  FSEL R23, R23, -RZ, P2 ;  /* 0x800000ff17177208 */ /* 0x000fce0001000000 */
.L_x_29:
[----:B------:R-:W-:Y:S05]  /*2ba0*/  BSYNC B0 ;  /* 0x0000000000007941 */ /* 0x000fea0003800000 */
.L_x_28:
[----:B------:R-:W-:Y:S01]  /*2bb0*/  BSSY B0, `(.L_x_30) ;  /* 0x0000008000007945 */ /* 0x000fe20003800000 */
[----:B------:R-:W-:-:S03]  /*2bc0*/  FFMA.FTZ R26, R39, 0.69314718246459960938, R26 ;  /* 0x3f317218271a7823 */ /* 0x000fc6000001001a */
[----:B------:R-:W-:Y:S05]  /*2bd0*/  @!P3 BRA `(.L_x_31) ;  /* 0x000000000014b947 */ /* 0x000fea0003800000 */
[C---:B------:R-:W-:Y:S02]  /*2be0*/  ISETP.GE.AND P1, PT, R38.reuse, -0x407fffff, PT ;  /* 0xbf8000012600780c */ /* 0x040fe40003f26270 */
[----:B------:R-:W-:-:S11]  /*2bf0*/  FSETP.NEU.AND P2, PT, R38, RZ, PT ;  /* 0x000000ff2600720b */ /* 0x000fd60003f4d000 */
[----:B------:R-:W-:-:S05]  /*2c00*/  @P1 MOV R37, 0x7f800000 ;  /* 0x7f80000000251802 */ /* 0x000fca0000000f00 */
[----:B------:R-:W-:-:S05]  /*2c10*/  @P1 FFMA.FTZ R26, R38, R37, +INF ;  /* 0x7f800000261a1423 */ /* 0x000fca0000010025 */
[----:B------:R-:W-:-:S07]  /*2c20*/  FSEL R26, R26, -RZ, P2 ;  /* 0x800000ff1a1a7208 */ /* 0x000fce0001000000 */
.L_x_31:
[----:B------:R-:W-:Y:S05]  /*2c30*/  BSYNC B0 ;  /* 0x0000000000007941 */ /* 0x000fea0003800000 */
.L_x_30:
[----:B------:R-:W-:Y:S01]  /*2c40*/  FSEL R21, R4, R21, P0 ;  /* 0x0000001504157208 */ /* 0x000fe20000000000 */
[----:B------:R-:W-:Y:S01]  /*2c50*/  BSSY B0, `(.L_x_32) ;  /* 0x0000018000007945 */ /* 0x000fe20003800000 */
[----:B------:R-:W-:Y:S02]  /*2c60*/  FSETP.GT.AND P1, PT, R5, 20, PT ;  /* 0x41a000000500780b */ /* 0x000fe40003f24000 */
[----:B------:R-:W-:Y:S01]  /*2c70*/  FSETP.GT.AND P0, PT, R6, 20, PT ;  /* 0x41a000000600780b */ /* 0x000fe20003f04000 */
[----:B------:R-:W-:Y:S01]  /*2c80*/  FADD.FTZ R39, |R21|, -RZ ;  /* 0x800000ff15277221 */ /* 0x000fe20000010200 */
[----:B------:R-:W-:-:S04]  /*2c90*/  FSEL R28, R5, R0, P1 ;  /* 0x00000000051c7208 */ /* 0x000fc80000800000 */
[----:B------:R-:W-:-:S13]  /*2ca0*/  FSETP.GE.AND P2, PT, R39, 0.60000002384185791016, PT ;  /* 0x3f19999a2700780b */ /* 0x000fda0003f46000 */
[----:B------:R-:W-:Y:S05]  /*2cb0*/  @!P2 BRA `(.L_x_33) ;  /* 0x000000000028a947 */ /* 0x000fea0003800000 */
[C---:B------:R-:W-:Y:S01]  /*2cc0*/  FMUL R0, R39.reuse, 2.8853900432586669922 ;  /* 0x4038aa3b27007820 */ /* 0x040fe20000400000 */
[----:B------:R-:W-:Y:S01]  /*2cd0*/  HFMA2.MMA R38, -RZ, RZ, 1.875, 0 ;  /* 0x3f800000ff267435 */ /* 0x000fe200000001ff */
[----:B------:R-:W-:-:S04]  /*2ce0*/  FSETP.GE.AND P1, PT, R39, 9.010913848876953125, PT ;  /* 0x41102cb42700780b */ /* 0x000fc80003f26000 */
[----:B------:R-:W0:Y:S02]  /*2cf0*/  MUFU.EX2 R0, R0 ;  /* 0x0000000000007308 */ /* 0x000e240000000800 */
[----:B0-----:R-:W-:-:S06]  /*2d00*/  FADD R37, R0, 1 ;  /* 0x3f80000000257421 */ /* 0x001fcc0000000000 */
[----:B------:R-:W0:Y:S02]  /*2d10*/  MUFU.RCP R37, R37 ;  /* 0x0000002500257308 */ /* 0x000e240000001000 */
[----:B0-----:R-:W-:-:S05]  /*2d20*/  FFMA.FTZ R38, R37, -2, R38 ;  /* 0xc000000025267823 */ /* 0x001fca0000010026 */
[----:B------:R-:W-:-:S04]  /*2d30*/  FSEL R38, R38, 1, !P1 ;  /* 0x3f80000026267808 */ /* 0x000fc80004800000 */
[----:B------:R-:W-:Y:S01]  /*2d40*/  LOP3.LUT R21, R38, 0x80000000, R21, 0xf8, !PT ;  /* 0x8000000026157812 */ /* 0x000fe200078ef815 */
[----:B------:R-:W-:Y:S06]  /*2d50*/  BRA `(.L_x_34) ;  /* 0x00000000001c7947 */ /* 0x000fec0003800000 */
.L_x_33:
[----:B------:R-:W-:Y:S01]  /*2d60*/  MOV R0, 0x3c80f082 ;  /* 0x3c80f08200007802 */ /* 0x000fe20000000f00 */
[----:B------:R-:W-:-:S04]  /*2d70*/  FMUL R37, R21, R21 ;  /* 0x0000001515257220 */ /* 0x000fc80000400000 */
[----:B------:R-:W-:-:S04]  /*2d80*/  FFMA.FTZ R0, R37, R0, -0.052303962409496307373 ;  /* 0xbd563cae25007423 */ /* 0x000fc80000010000 */
[----:B------:R-:W-:-:S04]  /*2d90*/  FFMA.FTZ R0, R37, R0, 0.1331529766321182251 ;  /* 0x3e08594125007423 */ /* 0x000fc80000010000 */
[----:B------:R-:W-:-:S04]  /*2da0*/  FFMA.FTZ R0, R37, R0, -0.33332768082618713379 ;  /* 0xbeaaa9ed25007423 */ /* 0x000fc80000010000 */
[----:B------:R-:W-:-:S04]  /*2db0*/  FFMA.FTZ R0, R37, R0, RZ ;  /* 0x0000000025007223 */ /* 0x000fc800000100ff */
[----:B------:R-:W-:-:S07]  /*2dc0*/  FFMA.FTZ R21, R21, R0, R21 ;  /* 0x0000000015157223 */ /* 0x000fce0000010015 */
.L_x_34:
[----:B------:R-:W-:Y:S05]  /*2dd0*/  BSYNC B0 ;  /* 0x0000000000007941 */ /* 0x000fea0003800000 */
.L_x_32:
[----:B------:R-:W-:Y:S01]  /*2de0*/  FADD.FTZ R39, |R28|, -RZ ;  /* 0x800000ff1c277221 */ /* 0x000fe20000010200 */
[----:B------:R-:W-:Y:S01]  /*2df0*/  BSSY B0, `(.L_x_35) ;  /* 0x0000016000007945 */ /* 0x000fe20003800000 */
[----:B------:R-:W-:Y:S02]  /*2e00*/  FSETP.GT.AND P1, PT, R7, 20, PT ;  /* 0x41a000000700780b */ /* 0x000fe40003f24000 */
[----:B------:R-:W-:Y:S02]  /*2e10*/  FSEL R29, R6, R29, P0 ;  /* 0x0000001d061d7208 */ /* 0x000fe40000000000 */
        /* <DEDUP_REMOVED lines=12> */
.L_x_36:
[----:B------:R-:W-:Y:S01]  /*2ee0*/  MOV R0, 0x3c80f082 ;  /* 0x3c80f08200007802 */ /* 0x000fe20000000f00 */
[----:B------:R-:W-:-:S04]  /*2ef0*/  FMUL R37, R28, R28 ;  /* 0x0000001c1c257220 */ /* 0x000fc80000400000 */
[----:B------:R-:W-:-:S04]  /*2f00*/  FFMA.FTZ R0, R37, R0, -0.052303962409496307373 ;  /* 0xbd563cae25007423 */ /* 0x000fc80000010000 */
[----:B------:R-:W-:-:S04]  /*2f10*/  FFMA.FTZ R0, R37, R0, 0.1331529766321182251 ;  /* 0x3e08594125007423 */ /* 0x000fc80000010000 */
[----:B------:R-:W-:-:S04]  /*2f20*/  FFMA.FTZ R0, R37, R0, -0.33332768082618713379 ;  /* 0xbeaaa9ed25007423 */ /* 0x000fc80000010000 */
[----:B------:R-:W-:-:S04]  /*2f30*/  FFMA.FTZ R37, R37, R0, RZ ;  /* 0x0000000025257223 */ /* 0x000fc800000100ff */
[----:B------:R-:W-:-:S07]  /*2f40*/  FFMA.FTZ R28, R28, R37, R28 ;  /* 0x000000251c1c7223 */ /* 0x000fce000001001c */
.L_x_37:
[----:B------:R-:W-:Y:S05]  /*2f50*/  BSYNC B0 ;  /* 0x0000000000007941 */ /* 0x000fea0003800000 */
.L_x_35:
        /* <DEDUP_REMOVED lines=16> */
.L_x_39:
[----:B------:R-:W-:Y:S01]  /*3060*/  MOV R0, 0x3c80f082 ;  /* 0x3c80f08200007802 */ /* 0x000fe20000000f00 */
[----:B------:R-:W-:-:S04]  /*3070*/  FMUL R37, R29, R29 ;  /* 0x0000001d1d257220 */ /* 0x000fc80000400000 */
[----:B------:R-:W-:-:S04]  /*3080*/  FFMA.FTZ R0, R37, R0, -0.052303962409496307373 ;  /* 0xbd563cae25007423 */ /* 0x000fc80000010000 */
[----:B------:R-:W-:-:S04]  /*3090*/  FFMA.FTZ R0, R37, R0, 0.1331529766321182251 ;  /* 0x3e08594125007423 */ /* 0x000fc80000010000 */
[----:B------:R-:W-:-:S04]  /*30a0*/  FFMA.FTZ R0, R37, R0, -0.33332768082618713379 ;  /* 0xbeaaa9ed25007423 */ /* 0x000fc80000010000 */
[----:B------:R-:W-:-:S04]  /*30b0*/  FFMA.FTZ R0, R37, R0, RZ ;  /* 0x0000000025007223 */ /* 0x000fc800000100ff */
[----:B------:R-:W-:-:S07]  /*30c0*/  FFMA.FTZ R29, R29, R0, R29 ;  /* 0x000000001d1d7223 */ /* 0x000fce000001001d */
.L_x_40:
[----:B------:R-:W-:Y:S05]  /*30d0*/  BSYNC B0 ;  /* 0x0000000000007941 */ /* 0x000fea0003800000 */
.L_x_38:
        /* <DEDUP_REMOVED lines=16> */
.L_x_42:
[----:B------:R-:W-:Y:S01]  /*31e0*/  MOV R0, 0x3c80f082 ;  /* 0x3c80f08200007802 */ /* 0x000fe20000000f00 */
[----:B------:R-:W-:-:S04]  /*31f0*/  FMUL R37, R30, R30 ;  /* 0x0000001e1e257220 */ /* 0x000fc80000400000 */
[----:B------:R-:W-:-:S04]  /*3200*/  FFMA.FTZ R0, R37, R0, -0.052303962409496307373 ;  /* 0xbd563cae25007423 */ /* 0x000fc80000010000 */
[----:B------:R-:W-:-:S04]  /*3210*/  FFMA.FTZ R0, R37, R0, 0.1331529766321182251 ;  /* 0x3e08594125007423 */ /* 0x000fc80000010000 */
[----:B------:R-:W-:-:S04]  /*3220*/  FFMA.FTZ R0, R37, R0, -0.33332768082618713379 ;  /* 0xbeaaa9ed25007423 */ /* 0x000fc80000010000 */
[----:B------:R-:W-:-:S04]  /*3230*/  FFMA.FTZ R37, R37, R0, RZ ;  /* 0x0000000025257223 */ /* 0x000fc800000100ff */
[----:B------:R-:W-:-:S07]  /*3240*/  FFMA.FTZ R30, R30, R37, R30 ;  /* 0x000000251e1e7223 */ /* 0x000fce000001001e */
.L_x_43:
[----:B------:R-:W-:Y:S05]  /*3250*/  BSYNC B0 ;  /* 0x0000000000007941 */ /* 0x000fea0003800000 */
.L_x_41:
        /* <DEDUP_REMOVED lines=16> */
.L_x_45:
[----:B------:R-:W-:Y:S01]  /*3360*/  MOV R0, 0x3c80f082 ;  /* 0x3c80f08200007802 */ /* 0x000fe20000000f00 */
[----:B------:R-:W-:-:S04]  /*3370*/  FMUL R37, R31, R31 ;  /* 0x0000001f1f257220 */ /* 0x000fc80000400000 */
[----:B------:R-:W-:-:S04]  /*3380*/  FFMA.FTZ R0, R37, R0, -0.052303962409496307373 ;  /* 0xbd563cae25007423 */ /* 0x000fc80000010000 */
[----:B------:R-:W-:-:S04]  /*3390*/  FFMA.FTZ R0, R37, R0, 0.1331529766321182251 ;  /* 0x3e08594125007423 */ /* 0x000fc80000010000 */
[----:B------:R-:W-:-:S04]  /*33a0*/  FFMA.FTZ R0, R37, R0, -0.33332768082618713379 ;  /* 0xbeaaa9ed25007423 */ /* 0x000fc80000010000 */
[----:B------:R-:W-:-:S04]  /*33b0*/  FFMA.FTZ R0, R37, R0, RZ ;  /* 0x0000000025007223 */ /* 0x000fc800000100ff */
[----:B------:R-:W-:-:S07]  /*33c0*/  FFMA.FTZ R31, R31, R0, R31 ;  /* 0x000000001f1f7223 */ /* 0x000fce000001001f */
.L_x_46:
[----:B------:R-:W-:Y:S05]  /*33d0*/  BSYNC B0 ;  /* 0x0000000000007941 */ /* 0x000fea0003800000 */
.L_x_44:
        /* <DEDUP_REMOVED lines=16> */
.L_x_48:
[----:B------:R-:W-:Y:S01]  /*34e0*/  MOV R0, 0x3c80f082 ;  /* 0x3c80f08200007802 */ /* 0x000fe20000000f00 */
[----:B------:R-:W-:-:S04]  /*34f0*/  FMUL R37, R32, R32 ;  /* 0x0000002020257220 */ /* 0x000fc80000400000 */
[----:B------:R-:W-:-:S04]  /*3500*/  FFMA.FTZ R0, R37, R0, -0.052303962409496307373 ;  /* 0xbd563cae25007423 */ /* 0x000fc80000010000 */
[----:B------:R-:W-:-:S04]  /*3510*/  FFMA.FTZ R0, R37, R0, 0.1331529766321182251 ;  /* 0x3e08594125007423 */ /* 0x000fc80000010000 */
[----:B------:R-:W-:-:S04]  /*3520*/  FFMA.FTZ R0, R37, R0, -0.33332768082618713379 ;  /* 0xbeaaa9ed25007423 */ /* 0x000fc80000010000 */
[----:B------:R-:W-:-:S04]  /*3530*/  FFMA.FTZ R37, R37, R0, RZ ;  /* 0x0000000025257223 */ /* 0x000fc800000100ff */
[----:B------:R-:W-:-:S07]  /*3540*/  FFMA.FTZ R32, R32, R37, R32 ;  /* 0x0000002520207223 */ /* 0x000fce0000010020 */
.L_x_49:
[----:B------:R-:W-:Y:S05]  /*3550*/  BSYNC B0 ;  /* 0x0000000000007941 */ /* 0x000fea0003800000 */
.L_x_47:
        /* <DEDUP_REMOVED lines=16> */
.L_x_51:
[----:B------:R-:W-:Y:S01]  /*3660*/  MOV R0, 0x3c80f082 ;  /* 0x3c80f08200007802 */ /* 0x000fe20000000f00 */
[----:B------:R-:W-:-:S04]  /*3670*/  FMUL R37, R33, R33 ;  /* 0x0000002121257220 */ /* 0x000fc80000400000 */
[----:B------:R-:W-:-:S04]  /*3680*/  FFMA.FTZ R0, R37, R0, -0.052303962409496307373 ;  /* 0xbd563cae25007423 */ /* 0x000fc80000010000 */
[----:B------:R-:W-:-:S04]  /*3690*/  FFMA.FTZ R0, R37, R0, 0.1331529766321182251 ;  /* 0x3e08594125007423 */ /* 0x000fc80000010000 */
[----:B------:R-:W-:-:S04]  /*36a0*/  FFMA.FTZ R0, R37, R0, -0.33332768082618713379 ;  /* 0xbeaaa9ed25007423 */ /* 0x000fc80000010000 */
[----:B------:R-:W-:-:S04]  /*36b0*/  FFMA.FTZ R0, R37, R0, RZ ;  /* 0x0000000025007223 */ /* 0x000fc800000100ff */
[----:B------:R-:W-:-:S07]  /*36c0*/  FFMA.FTZ R33, R33, R0, R33 ;  /* 0x0000000021217223 */ /* 0x000fce0000010021 */
.L_x_52:
[----:B------:R-:W-:Y:S05]  /*36d0*/  BSYNC B0 ;  /* 0x0000000000007941 */ /* 0x000fea0003800000 */
.L_x_50:
        /* <DEDUP_REMOVED lines=16> */
.L_x_54:
[----:B------:R-:W-:Y:S01]  /*37e0*/  MOV R0, 0x3c80f082 ;  /* 0x3c80f08200007802 */ /* 0x000fe20000000f00 */
[----:B------:R-:W-:-:S04]  /*37f0*/  FMUL R37, R34, R34 ;  /* 0x0000002222257220 */ /* 0x000fc80000400000 */
[----:B------:R-:W-:-:S04]  /*3800*/  FFMA.FTZ R0, R37, R0, -0.052303962409496307373 ;  /* 0xbd563cae25007423 */ /* 0x000fc80000010000 */
[----:B------:R-:W-:-:S04]  /*3810*/  FFMA.FTZ R0, R37, R0, 0.1331529766321182251 ;  /* 0x3e08594125007423 */ /* 0x000fc80000010000 */
[----:B------:R-:W-:-:S04]  /*3820*/  FFMA.FTZ R0, R37, R0, -0.33332768082618713379 ;  /* 0xbeaaa9ed25007423 */ /* 0x000fc80000010000 */
[----:B------:R-:W-:-:S04]  /*3830*/  FFMA.FTZ R37, R37, R0, RZ ;  /* 0x0000000025257223 */ /* 0x000fc800000100ff */
[----:B------:R-:W-:-:S07]  /*3840*/  FFMA.FTZ R34, R34, R37, R34 ;  /* 0x0000002522227223 */ /* 0x000fce0000010022 */
.L_x_55:
[----:B------:R-:W-:Y:S05]  /*3850*/  BSYNC B0 ;  /* 0x0000000000007941 */ /* 0x000fea0003800000 */
.L_x_53:
        /* <DEDUP_REMOVED lines=16> */
.L_x_57:
[----:B------:R-:W-:Y:S01]  /*3960*/  MOV R0, 0x3c80f082 ;  /* 0x3c80f08200007802 */ /* 0x000fe20000000f00 */
[----:B------:R-:W-:-:S04]  /*3970*/  FMUL R37, R35, R35 ;  /* 0x0000002323257220 */ /* 0x000fc80000400000 */
[----:B------:R-:W-:-:S04]  /*3980*/  FFMA.FTZ R0, R37, R0, -0.052303962409496307373 ;  /* 0xbd563cae25007423 */ /* 0x000fc80000010000 */
[----:B------:R-:W-:-:S04]  /*3990*/  FFMA.FTZ R0, R37, R0, 0.1331529766321182251 ;  /* 0x3e08594125007423 */ /* 0x000fc80000010000 */
[----:B------:R-:W-:-:S04]  /*39a0*/  FFMA.FTZ R0, R37, R0, -0.33332768082618713379 ;  /* 0xbeaaa9ed25007423 */ /* 0x000fc80000010000 */
[----:B------:R-:W-:-:S04]  /*39b0*/  FFMA.FTZ R0, R37, R0, RZ ;  /* 0x0000000025007223 */ /* 0x000fc800000100ff */
[----:B------:R-:W-:-:S07]  /*39c0*/  FFMA.FTZ R35, R35, R0, R35 ;  /* 0x0000000023237223 */ /* 0x000fce0000010023 */
.L_x_58:
[----:B------:R-:W-:Y:S05]  /*39d0*/  BSYNC B0 ;  /* 0x0000000000007941 */ /* 0x000fea0003800000 */
.L_x_56:
        /* <DEDUP_REMOVED lines=16> */
.L_x_60:
[----:B------:R-:W-:Y:S01]  /*3ae0*/  MOV R0, 0x3c80f082 ;  /* 0x3c80f08200007802 */ /* 0x000fe20000000f00 */
[----:B------:R-:W-:-:S04]  /*3af0*/  FMUL R37, R36, R36 ;  /* 0x0000002424257220 */ /* 0x000fc80000400000 */
[----:B------:R-:W-:-:S04]  /*3b00*/  FFMA.FTZ R0, R37, R0, -0.052303962409496307373 ;  /* 0xbd563cae25007423 */ /* 0x000fc80000010000 */
[----:B------:R-:W-:-:S04]  /*3b10*/  FFMA.FTZ R0, R37, R0, 0.1331529766321182251 ;  /* 0x3e08594125007423 */ /* 0x000fc80000010000 */
[----:B------:R-:W-:-:S04]  /*3b20*/  FFMA.FTZ R0, R37, R0, -0.33332768082618713379 ;  /* 0xbeaaa9ed25007423 */ /* 0x000fc80000010000 */
[----:B------:R-:W-:-:S04]  /*3b30*/  FFMA.FTZ R37, R37, R0, RZ ;  /* 0x0000000025257223 */ /* 0x000fc800000100ff */
[----:B------:R-:W-:-:S07]  /*3b40*/  FFMA.FTZ R36, R36, R37, R36 ;  /* 0x0000002524247223 */ /* 0x000fce0000010024 */
.L_x_61:
[----:B------:R-:W-:Y:S05]  /*3b50*/  BSYNC B0 ;  /* 0x0000000000007941 */ /* 0x000fea0003800000 */
.L_x_59:
        /* <DEDUP_REMOVED lines=16> */
.L_x_63:
[----:B------:R-:W-:Y:S01]  /*3c60*/  MOV R0, 0x3c80f082 ;  /* 0x3c80f08200007802 */ /* 0x000fe20000000f00 */
[----:B------:R-:W-:-:S04]  /*3c70*/  FMUL R37, R27, R27 ;  /* 0x0000001b1b257220 */ /* 0x000fc80000400000 */
[----:B------:R-:W-:-:S04]  /*3c80*/  FFMA.FTZ R0, R37, R0, -0.052303962409496307373 ;  /* 0xbd563cae25007423 */ /* 0x000fc80000010000 */
[----:B------:R-:W-:-:S04]  /*3c90*/  FFMA.FTZ R0, R37, R0, 0.1331529766321182251 ;  /* 0x3e08594125007423 */ /* 0x000fc80000010000 */
[----:B------:R-:W-:-:S04]  /*3ca0*/  FFMA.FTZ R0, R37, R0, -0.33332768082618713379 ;  /* 0xbeaaa9ed25007423 */ /* 0x000fc80000010000 */
[----:B------:R-:W-:-:S04]  /*3cb0*/  FFMA.FTZ R0, R37, R0, RZ ;  /* 0x0000000025007223 */ /* 0x000fc800000100ff */
[----:B------:R-:W-:-:S07]  /*3cc0*/  FFMA.FTZ R27, R27, R0, R27 ;  /* 0x000000001b1b7223 */ /* 0x000fce000001001b */
.L_x_64:
[----:B------:R-:W-:Y:S05]  /*3cd0*/  BSYNC B0 ;  /* 0x0000000000007941 */ /* 0x000fea0003800000 */
.L_x_62:
        /* <DEDUP_REMOVED lines=16> */
.L_x_66:
[----:B------:R-:W-:Y:S01]  /*3de0*/  MOV R0, 0x3c80f082 ;  /* 0x3c80f08200007802 */ /* 0x000fe20000000f00 */
[----:B------:R-:W-:-:S04]  /*3df0*/  FMUL R37, R24, R24 ;  /* 0x0000001818257220 */ /* 0x000fc80000400000 */
[----:B------:R-:W-:-:S04]  /*3e00*/  FFMA.FTZ R0, R37, R0, -0.052303962409496307373 ;  /* 0xbd563cae25007423 */ /* 0x000fc80000010000 */
[----:B------:R-:W-:-:S04]  /*3e10*/  FFMA.FTZ R0, R37, R0, 0.1331529766321182251 ;  /* 0x3e08594125007423 */ /* 0x000fc80000010000 */
[----:B------:R-:W-:-:S04]  /*3e20*/  FFMA.FTZ R0, R37, R0, -0.33332768082618713379 ;  /* 0xbeaaa9ed25007423 */ /* 0x000fc80000010000 */
[----:B------:R-:W-:-:S04]  /*3e30*/  FFMA.FTZ R37, R37, R0, RZ ;  /* 0x0000000025257223 */ /* 0x000fc800000100ff */
[----:B------:R-:W-:-:S07]  /*3e40*/  FFMA.FTZ R24, R24, R37, R24 ;  /* 0x0000002518187223 */ /* 0x000fce0000010018 */
.L_x_67:
[----:B------:R-:W-:Y:S05]  /*3e50*/  BSYNC B0 ;  /* 0x0000000000007941 */ /* 0x000fea0003800000 */
.L_x_65:
        /* <DEDUP_REMOVED lines=16> */
.L_x_69:
[----:B------:R-:W-:Y:S01]  /*3f60*/  MOV R0, 0x3c80f082 ;  /* 0x3c80f08200007802 */ /* 0x000fe20000000f00 */
[----:B------:R-:W-:-:S04]  /*3f70*/  FMUL R37, R25, R25 ;  /* 0x0000001919257220 */ /* 0x000fc80000400000 */
[----:B------:R-:W-:-:S04]  /*3f80*/  FFMA.FTZ R0, R37, R0, -0.052303962409496307373 ;  /* 0xbd563cae25007423 */ /* 0x000fc80000010000 */
[----:B------:R-:W-:-:S04]  /*3f90*/  FFMA.FTZ R0, R37, R0, 0.1331529766321182251 ;  /* 0x3e08594125007423 */ /* 0x000fc80000010000 */
[----:B------:R-:W-:-:S04]  /*3fa0*/  FFMA.FTZ R0, R37, R0, -0.33332768082618713379 ;  /* 0xbeaaa9ed25007423 */ /* 0x000fc80000010000 */
[----:B------:R-:W-:-:S04]  /*3fb0*/  FFMA.FTZ R0, R37, R0, RZ ;  /* 0x0000000025007223 */ /* 0x000fc800000100ff */
[----:B------:R-:W-:-:S07]  /*3fc0*/  FFMA.FTZ R25, R25, R0, R25 ;  /* 0x0000000019197223 */ /* 0x000fce0000010019 */
.L_x_70:
[----:B------:R-:W-:Y:S05]  /*3fd0*/  BSYNC B0 ;  /* 0x0000000000007941 */ /* 0x000fea0003800000 */
.L_x_68:
        /* <DEDUP_REMOVED lines=16> */
.L_x_72:
[----:B------:R-:W-:Y:S01]  /*40e0*/  MOV R0, 0x3c80f082 ;  /* 0x3c80f08200007802 */ /* 0x000fe20000000f00 */
[----:B------:R-:W-:-:S04]  /*40f0*/  FMUL R37, R22, R22 ;  /* 0x0000001616257220 */ /* 0x000fc80000400000 */
[----:B------:R-:W-:-:S04]  /*4100*/  FFMA.FTZ R0, R37, R0, -0.052303962409496307373 ;  /* 0xbd563cae25007423 */ /* 0x000fc80000010000 */
[----:B------:R-:W-:-:S04]  /*4110*/  FFMA.FTZ R0, R37, R0, 0.1331529766321182251 ;  /* 0x3e08594125007423 */ /* 0x000fc80000010000 */
[----:B------:R-:W-:-:S04]  /*4120*/  FFMA.FTZ R0, R37, R0, -0.33332768082618713379 ;  /* 0xbeaaa9ed25007423 */ /* 0x000fc80000010000 */
[----:B------:R-:W-:-:S04]  /*4130*/  FFMA.FTZ R37, R37, R0, RZ ;  /* 0x0000000025257223 */ /* 0x000fc800000100ff */
[----:B------:R-:W-:-:S07]  /*4140*/  FFMA.FTZ R22, R22, R37, R22 ;  /* 0x0000002516167223 */ /* 0x000fce0000010016 */
.L_x_73:
[----:B------:R-:W-:Y:S05]  /*4150*/  BSYNC B0 ;  /* 0x0000000000007941 */ /* 0x000fea0003800000 */
.L_x_71:
[----:B------:R-:W-:Y:S01]  /*4160*/  FADD.FTZ R39, |R23|, -RZ ;  /* 0x800000ff17277221 */ /* 0x000fe20000010200 */
[----:B------:R-:W-:Y:S01]  /*4170*/  BSSY B0, `(.L_x_74) ;  /* 0x0000015000007945 */ /* 0x000fe20003800000 */
[----:B------:R-:W-:-:S03]  /*4180*/  FSEL R26, R19, R26, P2 ;  /* 0x0000001a131a7208 */ /* 0x000fc60001000000 */
        /* <DEDUP_REMOVED lines=12> */
.L_x_75:
[----:B------:R-:W-:Y:S01]  /*4250*/  MOV R0, 0x3c80f082 ;  /* 0x3c80f08200007802 */ /* 0x000fe20000000f00 */
[----:B------:R-:W-:-:S04]  /*4260*/  FMUL R37, R23, R23 ;  /* 0x0000001717257220 */ /* 0x000fc80000400000 */
[----:B------:R-:W-:-:S04]  /*4270*/  FFMA.FTZ R0, R37, R0, -0.052303962409496307373 ;  /* 0xbd563cae25007423 */ /* 0x000fc80000010000 */
[----:B------:R-:W-:-:S04]  /*4280*/  FFMA.FTZ R0, R37, R0, 0.1331529766321182251 ;  /* 0x3e08594125007423 */ /* 0x000fc80000010000 */
[----:B------:R-:W-:-:S04]  /*4290*/  FFMA.FTZ R0, R37, R0, -0.33332768082618713379 ;  /* 0xbeaaa9ed25007423 */ /* 0x000fc80000010000 */
[----:B------:R-:W-:-:S04]  /*42a0*/  FFMA.FTZ R0, R37, R0, RZ ;  /* 0x0000000025007223 */ /* 0x000fc800000100ff */
[----:B------:R-:W-:-:S07]  /*42b0*/  FFMA.FTZ R23, R23, R0, R23 ;  /* 0x0000000017177223 */ /* 0x000fce0000010017 */
.L_x_76:
[----:B------:R-:W-:Y:S05]  /*42c0*/  BSYNC B0 ;  /* 0x0000000000007941 */ /* 0x000fea0003800000 */
.L_x_74:
[----:B------:R-:W-:Y:S01]  /*42d0*/  FADD.FTZ R40, |R26|, -RZ ;  /* 0x800000ff1a287221 */ /* 0x000fe20000010200 */
[----:B------:R-:W-:Y:S04]  /*42e0*/  BSSY B0, `(.L_x_77) ;  /* 0x0000014000007945 */ /* 0x000fe80003800000 */
        /* <DEDUP_REMOVED lines=12> */
.L_x_78:
[----:B------:R-:W-:Y:S01]  /*43b0*/  MOV R0, 0x3c80f082 ;  /* 0x3c80f08200007802 */ /* 0x000fe20000000f00 */
[----:B------:R-:W-:-:S04]  /*43c0*/  FMUL R37, R26, R26 ;  /* 0x0000001a1a257220 */ /* 0x000fc80000400000 */
[----:B------:R-:W-:-:S04]  /*43d0*/  FFMA.FTZ R0, R37, R0, -0.052303962409496307373 ;  /* 0xbd563cae25007423 */ /* 0x000fc80000010000 */
[----:B------:R-:W-:-:S04]  /*43e0*/  FFMA.FTZ R0, R37, R0, 0.1331529766321182251 ;  /* 0x3e08594125007423 */ /* 0x000fc80000010000 */
[----:B------:R-:W-:-:S04]  /*43f0*/  FFMA.FTZ R0, R37, R0, -0.33332768082618713379 ;  /* 0xbeaaa9ed25007423 */ /* 0x000fc80000010000 */
[----:B------:R-:W-:-:S04]  /*4400*/  FFMA.FTZ R37, R37, R0, RZ ;  /* 0x0000000025257223 */ /* 0x000fc800000100ff */
[----:B------:R-:W-:-:S07]  /*4410*/  FFMA.FTZ R0, R26, R37, R26 ;  /* 0x000000251a007223 */ /* 0x000fce000001001a */
.L_x_79:
[----:B------:R-:W-:Y:S05]  /*4420*/  BSYNC B0 ;  /* 0x0000000000007941 */ /* 0x000fea0003800000 */
.L_x_77:
[----:B------:R-:W0:Y:S01]  /*4430*/  S2R R26, SR_TID.X ;  /* 0x00000000001a7919 */ /* 0x000e220000002100 */
[----:B------:R-:W-:Y:S01]  /*4440*/  SHF.L.U32 R37, R20, 0x4, RZ ;  /* 0x0000000414257819 */ /* 0x000fe200000006ff */
[----:B------:R-:W-:Y:S01]  /*4450*/  FMUL R4, R4, R21 ;  /* 0x0000001504047220 */ /* 0x000fe20000400000 */
[----:B------:R-:W-:Y:S01]  /*4460*/  FMUL R5, R5, R28 ;  /* 0x0000001c05057220 */ /* 0x000fe20000400000 */
[----:B------:R-:W-:Y:S01]  /*4470*/  BAR.SYNC.DEFER_BLOCKING 0x0 ;  /* 0x0000000000007b1d */ /* 0x000fe20000010000 */
[----:B------:R-:W-:Y:S01]  /*4480*/  LOP3.LUT R37, R37, 0xff0, RZ, 0xc0, !PT ;  /* 0x00000ff025257812 */ /* 0x000fe200078ec0ff */
[----:B------:R-:W-:Y:S01]  /*4490*/  FMUL R6, R6, R29 ;  /* 0x0000001d06067220 */ /* 0x000fe20000400000 */
[----:B------:R-:W-:Y:S01]  /*44a0*/  FMUL R7, R7, R30 ;  /* 0x0000001e07077220 */ /* 0x000fe20000400000 */
[----:B------:R-:W-:Y:S01]  /*44b0*/  FMUL R8, R8, R31 ;  /* 0x0000001f08087220 */ /* 0x000fe20000400000 */
[----:B------:R-:W-:Y:S01]  /*44c0*/  IADD3 R38, R37, UR5, RZ ;  /* 0x0000000525267c10 */ /* 0x000fe2000fffe0ff */
[----:B------:R-:W-:Y:S01]  /*44d0*/  FMUL R9, R9, R32 ;  /* 0x0000002009097220 */ /* 0x000fe20000400000 */
[----:B------:R-:W-:Y:S01]  /*44e0*/  FMUL R10, R10, R33 ;  /* 0x000000210a0a7220 */ /* 0x000fe20000400000 */
[----:B------:R-:W-:Y:S01]  /*44f0*/  FMUL R11, R11, R34 ;  /* 0x000000220b0b7220 */ /* 0x000fe20000400000 */
[----:B------:R-:W-:Y:S01]  /*4500*/  LEA R21, R37, R38, 0x2 ;  /* 0x0000002625157211 */ /* 0x000fe200078e10ff */
[----:B------:R-:W-:Y:S01]  /*4510*/  FMUL R12, R12, R35 ;  /* 0x000000230c0c7220 */ /* 0x000fe20000400000 */
[----:B------:R-:W-:Y:S01]  /*4520*/  FMUL R13, R13, R36 ;  /* 0x000000240d0d7220 */ /* 0x000fe20000400000 */
[----:B------:R-:W-:Y:S01]  /*4530*/  FMUL R14, R14, R27 ;  /* 0x0000001b0e0e7220 */ /* 0x000fe20000400000 */
[----:B------:R-:W-:Y:S01]  /*4540*/  FMUL R15, R15, R24 ;  /* 0x000000180f0f7220 */ /* 0x000fe20000400000 */
[----:B------:R-:W-:Y:S01]  /*4550*/  FMUL R16, R16, R25 ;  /* 0x0000001910107220 */ /* 0x000fe20000400000 */
[----:B------:R-:W-:Y:S01]  /*4560*/  FMUL R17, R17, R22 ;  /* 0x0000001611117220 */ /* 0x000fe20000400000 */
[----:B------:R-:W-:Y:S01]  /*4570*/  FMUL R18, R18, R23 ;  /* 0x0000001712127220 */ /* 0x000fe20000400000 */
[----:B------:R-:W-:Y:S01]  /*4580*/  FMUL R19, R19, R0 ;  /* 0x0000000013137220 */ /* 0x000fe20000400000 */
[----:B------:R-:W-:Y:S01]  /*4590*/  LOP3.LUT R0, R20, 0xfc, RZ, 0xc0, !PT ;  /* 0x000000fc14007812 */ /* 0x000fe200078ec0ff */
[----:B------:R-:W-:-:S02]  /*45a0*/  USHF.R.S32.HI UR6, URZ, 0x1f, UR4 ;  /* 0x0000001f3f067899 */ /* 0x000fc40008011404 */
[----:B------:R-:W-:Y:S01]  /*45b0*/  MOV R23, UR4 ;  /* 0x0000000400177c02 */ /* 0x000fe20008000f00 */
[----:B------:R1:W-:Y:S03]  /*45c0*/  STS.128 [R21], R4 ;  /* 0x0000000415007388 */ /* 0x0003e60000000c00 */
[----:B------:R-:W-:Y:S01]  /*45d0*/  LOP3.LUT R2, R23, 0xc, R2, 0xf8, !PT ;  /* 0x0000000c17027812 */ /* 0x000fe200078ef802 */
[----:B------:R2:W-:Y:S01]  /*45e0*/  STS.128 [R21+0x10], R8 ;  /* 0x0000100815007388 */ /* 0x0005e20000000c00 */
[----:B0-----:R-:W-:-:S03]  /*45f0*/  SHF.L.U32 R26, R26, 0x2, RZ ;  /* 0x000000021a1a7819 */ /* 0x001fc600000006ff */
[----:B------:R-:W-:Y:S01]  /*4600*/  STS.128 [R21+0x20], R12 ;  /* 0x0000200c15007388 */ /* 0x000fe20000000c00 */
[----:B------:R-:W-:-:S03]  /*4610*/  LOP3.LUT R24, R26, 0x3fc, RZ, 0xc0, !PT ;  /* 0x000003fc1a187812 */ /* 0x000fc600078ec0ff */
[----:B------:R0:W-:Y:S01]  /*4620*/  STS.128 [R21+0x30], R16 ;  /* 0x0000301015007388 */ /* 0x0001e20000000c00 */
[C---:B-1----:R-:W-:Y:S02]  /*4630*/  LOP3.LUT R4, R24.reuse, 0x400, RZ, 0xfc, !PT ;  /* 0x0000040018047812 */ /* 0x042fe400078efcff */
[----:B------:R-:W-:Y:S02]  /*4640*/  LOP3.LUT R5, R24, 0x800, RZ, 0xfc, !PT ;  /* 0x0000080018057812 */ /* 0x000fe400078efcff */
[----:B------:R-:W-:Y:S02]  /*4650*/  LOP3.LUT R4, R4, 0x7f0, RZ, 0xc0, !PT ;  /* 0x000007f004047812 */ /* 0x000fe400078ec0ff */
[----:B------:R-:W-:Y:S02]  /*4660*/  LOP3.LUT R6, R5, 0xbf0, RZ, 0xc0, !PT ;  /* 0x00000bf005067812 */ /* 0x000fe400078ec0ff */
[----:B------:R-:W-:Y:S02]  /*4670*/  LEA R5, R0, UR5, 0x2 ;  /* 0x0000000500057c11 */ /* 0x000fe4000f8e10ff */
[----:B------:R-:W-:-:S02]  /*4680*/  IADD3 R7, R4, UR5, RZ ;  /* 0x0000000504077c10 */ /* 0x000fc4000fffe0ff */
[----:B--2---:R-:W-:Y:S02]  /*4690*/  IADD3 R9, R6, UR5, RZ ;  /* 0x0000000506097c10 */ /* 0x004fe4000fffe0ff */
[C---:B------:R-:W-:Y:S01]  /*46a0*/  LEA R22, R24.reuse, R5, 0x2 ;  /* 0x0000000518167211 */ /* 0x040fe200078e10ff */
[----:B------:R-:W-:Y:S01]  /*46b0*/  BAR.SYNC.DEFER_BLOCKING 0x0 ;  /* 0x0000000000007b1d */ /* 0x000fe20000010000 */
[C---:B------:R-:W-:Y:S02]  /*46c0*/  LEA R8, R24.reuse, R7, 0x2 ;  /* 0x0000000718087211 */ /* 0x040fe400078e10ff */
[----:B------:R-:W-:Y:S02]  /*46d0*/  LEA R4, R24, R9, 0x2 ;  /* 0x0000000918047211 */ /* 0x000fe400078e10ff */
[----:B0-----:R-:W-:Y:S02]  /*46e0*/  MOV R17, UR6 ;  /* 0x0000000600117c02 */ /* 0x001fe40008000f00 */
[----:B------:R-:W-:-:S02]  /*46f0*/  SHF.R.U32.HI R18, RZ, 0x2, R20 ;  /* 0x00000002ff127819 */ /* 0x000fc40000011614 */
[----:B------:R-:W-:Y:S02]  /*4700*/  LEA.HI R0, R17, R2, RZ, 0xa ;  /* 0x0000000211007211 */ /* 0x000fe400078f50ff */
[----:B------:R-:W0:Y:S01]  /*4710*/  LDC.64 R16, c[0x0][0x238] ;  /* 0x00008e00ff107b82 */ /* 0x000e220000000a00 */
[----:B------:R-:W-:Y:S02]  /*4720*/  SGXT.U32 R18, R18, 0x6 ;  /* 0x000000061212781a */ /* 0x000fe40000000000 */
[C---:B------:R-:W-:Y:S02]  /*4730*/  SHF.L.U32 R20, R0.reuse, 0x8, RZ ;  /* 0x0000000800147819 */ /* 0x040fe400000006ff */
[----:B------:R-:W-:Y:S02]  /*4740*/  LOP3.LUT R19, R0, 0xfffffc00, RZ, 0xc0, !PT ;  /* 0xfffffc0000137812 */ /* 0x000fe400078ec0ff */
[----:B------:R-:W-:Y:S02]  /*4750*/  LOP3.LUT R20, R20, 0xfffc0000, RZ, 0xc0, !PT ;  /* 0xfffc000014147812 */ /* 0x000fe400078ec0ff */
[----:B------:R-:W-:-:S02]  /*4760*/  PRMT R18, R18, 0x6540, R3 ;  /* 0x0000654012127816 */ /* 0x000fc40000000003 */
[----:B------:R-:W-:Y:S01]  /*4770*/  IADD3 R23, R20, R2, -R19 ;  /* 0x0000000214177210 */ /* 0x000fe20007ffe813 */
[----:B------:R-:W1:Y:S01]  /*4780*/  LDS.128 R12, [R22] ;  /* 0x00000000160c7984 */ /* 0x000e620000000c00 */
[C---:B------:R-:W-:Y:S02]  /*4790*/  LOP3.LUT R3, R18.reuse, 0x40, RZ, 0xfc, !PT ;  /* 0x0000004012037812 */ /* 0x040fe400078efcff */
[----:B------:R-:W-:Y:S01]  /*47a0*/  LOP3.LUT R2, R18, 0x80, RZ, 0xfc, !PT ;  /* 0x0000008012027812 */ /* 0x000fe200078efcff */
[----:B------:R-:W2:Y:S01]  /*47b0*/  LDS.128 R8, [R8+0x1000] ;  /* 0x0010000008087984 */ /* 0x000ea20000000c00 */
[----:B------:R-:W-:Y:S02]  /*47c0*/  LOP3.LUT R19, R24, 0xc00, RZ, 0xfc, !PT ;  /* 0x00000c0018137812 */ /* 0x000fe400078efcff */
[C---:B------:R-:W-:Y:S01]  /*47d0*/  LOP3.LUT R0, R18.reuse, 0xc0, RZ, 0xfc, !PT ;  /* 0x000000c012007812 */ /* 0x040fe200078efcff */
[----:B------:R-:W3:Y:S01]  /*47e0*/  LDS.128 R4, [R4+0x2000] ;  /* 0x0020000004047984 */ /* 0x000ee20000000c00 */
[----:B------:R-:W-:-:S02]  /*47f0*/  ISETP.GE.AND P0, PT, R18, 0x100, PT ;  /* 0x000001001200780c */ /* 0x000fc40003f06270 */
[----:B------:R-:W-:Y:S02]  /*4800*/  ISETP.GE.AND P1, PT, R3, 0x100, PT ;  /* 0x000001000300780c */ /* 0x000fe40003f26270 */
[----:B------:R-:W-:Y:S02]  /*4810*/  ISETP.GE.AND P2, PT, R2, 0x100, PT ;  /* 0x000001000200780c */ /* 0x000fe40003f46270 */
[----:B------:R-:W-:Y:S02]  /*4820*/  LOP3.LUT R20, R19, 0xff0, RZ, 0xc0, !PT ;  /* 0x00000ff013147812 */ /* 0x000fe400078ec0ff */
[-C--:B------:R-:W-:Y:S02]  /*4830*/  LEA R19, R18, R23.reuse, 0xa ;  /* 0x0000001712137211 */ /* 0x080fe400078e50ff */
[----:B------:R-:W-:Y:S02]  /*4840*/  ISETP.GE.AND P3, PT, R0, 0x100, PT ;  /* 0x000001000000780c */ /* 0x000fe40003f66270 */
[----:B------:R-:W-:-:S02]  /*4850*/  LEA R21, R3, R23, 0xa ;  /* 0x0000001703157211 */ /* 0x000fc400078e50ff */
[----:B------:R-:W-:Y:S01]  /*4860*/  LEA R25, R2, R23, 0xa ;  /* 0x0000001702197211 */ /* 0x000fe200078e50ff */
[----:B0-----:R-:W-:Y:S01]  /*4870*/  IMAD.WIDE R2, R19, 0x4, R16 ;  /* 0x0000000413027825 */ /* 0x001fe200078e0210 */
[----:B------:R-:W-:-:S03]  /*4880*/  IADD3 R27, R20, UR5, RZ ;  /* 0x00000005141b7c10 */ /* 0x000fc6000fffe0ff */
[----:B------:R-:W-:Y:S01]  /*4890*/  IMAD.WIDE R18, R21, 0x4, R16 ;  /* 0x0000000415127825 */ /* 0x000fe200078e0210 */
[----:B------:R-:W-:-:S03]  /*48a0*/  LEA R27, R24, R27, 0x2 ;  /* 0x0000001b181b7211 */ /* 0x000fc600078e10ff */
[----:B------:R-:W-:Y:S01]  /*48b0*/  IMAD.WIDE R20, R25, 0x4, R16 ;  /* 0x0000000419147825 */ /* 0x000fe200078e0210 */
[----:B-1----:R0:W-:Y:S04]  /*48c0*/  @!P0 STG.E.128 desc[UR8][R2.64], R12 ;  /* 0x0000000c02008986 */ /* 0x0021e8000c101d08 */
[----:B--2---:R0:W-:Y:S04]  /*48d0*/  @!P1 STG.E.128 desc[UR8][R18.64], R8 ;  /* 0x0000000812009986 */ /* 0x0041e8000c101d08 */
[----:B---3--:R0:W-:Y:S01]  /*48e0*/  @!P2 STG.E.128 desc[UR8][R20.64], R4 ;  /* 0x000000041400a986 */ /* 0x0081e2000c101d08 */
[----:B------:R-:W-:Y:S05]  /*48f0*/  @P3 EXIT ;  /* 0x000000000000394d */ /* 0x000fea0003800000 */
[----:B------:R-:W0:Y:S01]  /*4900*/  LDS.128 R24, [R27+0x3000] ;  /* 0x003000001b187984 */ /* 0x000e220000000c00 */
[----:B------:R-:W-:-:S05]  /*4910*/  LEA R23, R0, R23, 0xa ;  /* 0x0000001700177211 */ /* 0x000fca00078e50ff */
[----:B------:R-:W-:-:S05]  /*4920*/  IMAD.WIDE R16, R23, 0x4, R16 ;  /* 0x0000000417107825 */ /* 0x000fca00078e0210 */
[----:B0-----:R-:W-:Y:S01]  /*4930*/  STG.E.128 desc[UR8][R16.64], R24 ;  /* 0x0000001810007986 */ /* 0x001fe2000c101d08 */
[----:B------:R-:W-:Y:S05]  /*4940*/  EXIT ;  /* 0x000000000000794d */ /* 0x000fea0003800000 */
.L_x_80:
[----:B------:R-:W-:-:S00]  /*4950*/  BRA `(.L_x_80) ;  /* 0xfffffffc00fc7947 */ /* 0x000fc0000383ffff */
[----:B------:R-:W-:-:S00]  /*4960*/  NOP ;  /* 0x0000000000007918 */ /* 0x000fc00000000000 */
        /* <DEDUP_REMOVED lines=9> */
.L_x_81:


//--------------------- .nv.global.init           --------------------------
	.section	.nv.global.init,"aw",@progbits
.nv.global.init:
	.type		_$_str,@object
	.size		_$_str,(_$_str_$_2 - _$_str)
_$_str:
        /*0000*/ 	.byte	0x5f, 0x5f, 0x43, 0x55, 0x44, 0x41, 0x5f, 0x46, 0x54, 0x5a, 0x00
	.type		_$_str_$_2,@object
	.size		_$_str_$_2,(.L_1 - _$_str_$_2)
_$_str_$_2:
        /*000b*/ 	.byte	0x5f, 0x5f, 0x43, 0x55, 0x44, 0x41, 0x5f, 0x50, 0x52, 0x45, 0x43, 0x5f, 0x53, 0x51, 0x52, 0x54
        /*001b*/ 	.byte	0x00
.L_1:


//--------------------- .nv.shared.triton_poi_fused__native_batch_norm_legit_no_training_mul_softplus_tanh_8 --------------------------
	.section	.nv.shared.triton_poi_fused__native_batch_norm_legit_no_training_mul_softplus_tanh_8,"aw",@nobits
	.sectionflags	@""
	.align	16
	.zero		1024


//--------------------- .nv.constant0.triton_poi_fused__native_batch_norm_legit_no_training_mul_softplus_tanh_8 --------------------------
	.section	.nv.constant0.triton_poi_fused__native_batch_norm_legit_no_training_mul_softplus_tanh_8,"a",@progbits
	.sectionflags	@""
	.align	4
.nv.constant0.triton_poi_fused__native_batch_norm_legit_no_training_mul_softplus_tanh_8:
	.zero		584
